// auto-generated by cutlass_sweep.gemm — config: {"arch": "sm_100", "cluster_m": 2, "cluster_n": 2, "dtype": "int8", "stages": 0, "tile_k": 128, "tile_m": 128, "tile_n": 256}
#include "cutlass/cutlass.h"
#include "cutlass/gemm/collective/collective_builder.hpp"
#include "cutlass/gemm/device/gemm_universal_adapter.h"
#include "cutlass/gemm/kernel/gemm_universal.hpp"
#include "cutlass/epilogue/collective/collective_builder.hpp"

using ElemA = int8_t;
using ElemB = int8_t;
using ElemCD = int8_t;
using Acc  = int32_t;
using TileShape    = cute::Shape<cute::_128, cute::_256, cute::_128>;
using ClusterShape = cute::Shape<cute::_2, cute::_2, cute::_1>;

using CollectiveEpilogue = typename cutlass::epilogue::collective::CollectiveBuilder<
    cutlass::arch::Sm100, cutlass::arch::OpClassTensorOp,
    TileShape, ClusterShape,
    cutlass::epilogue::collective::EpilogueTileAuto,
    Acc, Acc,
    ElemCD, cutlass::layout::RowMajor, 128 / cutlass::sizeof_bits<ElemCD>::value,
    ElemCD, cutlass::layout::RowMajor, 128 / cutlass::sizeof_bits<ElemCD>::value,
    cutlass::epilogue::collective::EpilogueScheduleAuto
  >::CollectiveOp;

using CollectiveMainloop = typename cutlass::gemm::collective::CollectiveBuilder<
    cutlass::arch::Sm100, cutlass::arch::OpClassTensorOp,
    ElemA, cutlass::layout::RowMajor, 128 / cutlass::sizeof_bits<ElemA>::value,
    ElemB, cutlass::layout::ColumnMajor, 128 / cutlass::sizeof_bits<ElemB>::value,
    Acc,
    TileShape, ClusterShape,
    cutlass::gemm::collective::StageCountAutoCarveout<static_cast<int>(sizeof(typename CollectiveEpilogue::SharedStorage))>,
    cutlass::gemm::collective::KernelScheduleAuto
  >::CollectiveOp;

using GemmKernel = cutlass::gemm::kernel::GemmUniversal<
    cute::Shape<int,int,int,int>,
    CollectiveMainloop,
    CollectiveEpilogue
>;
using Gemm = cutlass::gemm::device::GemmUniversalAdapter<GemmKernel>;

// Force the device kernel symbol into the cubin without needing a host main.
auto* _anchor = &cutlass::device_kernel<GemmKernel>;


// ===== COMPILED SASS (sm_100a) =====

	.target	sm_100a

	.elftype	@"ET_EXEC"


//--------------------- .note.nv.tkinfo           --------------------------
	.section	.note.nv.tkinfo,"",@"SHT_NOTE"
	.sectionflags	@"SHF_NOTE_NV_TKINFO"
	.tkinfo
        /*0018*/ 	.word	0x00000002
        /*0030*/ 	.string	""
        /*0030*/ 	.string	"ptxas"
        /*0030*/ 	.string	"Cuda compilation tools, release 13.0, V13.0.88"
        /*0030*/ 	.string	"Build cuda_13.0.r13.0/compiler.36424714_0"
        /*0030*/ 	.string	"-arch sm_100a -m 64 "



//--------------------- .note.nv.cuinfo           --------------------------
	.section	.note.nv.cuinfo,"",@"SHT_NOTE"
	.sectionflags	@"SHF_NOTE_NV_CUINFO"
        /*0018*/ 	.short	0x0002
        /*001a*/ 	.short	0x0064
        /*001c*/ 	.short	0x0082
	.zero		2


//--------------------- .nv.info                  --------------------------
	.section	.nv.info,"",@"SHT_CUDA_INFO"
	.align	4


	//----- nvinfo : EIATTR_REGCOUNT
	.align		4
        /*0000*/ 	.byte	0x04, 0x2f
        /*0002*/ 	.short	(.L_20 - .L_19)
	.align		4
.L_19:
        /*0004*/ 	.word	index@(_ZN7cutlass13device_kernelINS_4gemm6kernel13GemmUniversalIN4cute5tupleIJiiiiEEENS1_10collective13CollectiveMmaINS1_35MainloopSm100TmaUmmaWarpSpecializedILi8ELi2ELi4ENS5_IJNS4_1CILi2EEESB_NSA_ILi1EEEEEEEENS5_IJNSA_ILi128EEENSA_ILi256EEESF_EEEaNS5_IJlSC_lEEEaSI_NS4_8TiledMMAINS4_8MMA_AtomIJNS4_21SM100_MMA_S8_2x1SM_SSIaaiLi128ELi256ELNS4_4UMMA5MajorE0ELSN_0ELNSM_8SaturateE0EEEEEENS4_6LayoutINS5_IJSC_SC_SC_EEENS5_IJNSA_ILi0EEEST_ST_EEEEENS5_IJNS4_10UnderscoreESW_SW_EEEEENS4_28SM100_TMA_2SM_LOAD_MULTICASTENS4_14ComposedLayoutINS4_7SwizzleILi3ELi4ELi3EEENS4_18smem_ptr_flag_bitsILi8EEENSR_INS5_IJNSA_ILi8EEESF_EEENS5_IJSF_SC_EEEEEEEvNS4_8identityENS4_18SM100_TMA_2SM_LOADES19_vS1A_EENS_8epilogue10collective18CollectiveEpilogueINS1D_23Sm100TmaWarpSpecializedILi4ELi2ELi32ELb0ELb0EEEJNS5_IJNSA_ILi64EEESG_SF_EEENS5_IJNSR_IS1I_SC_EENSR_INS5_IJNSA_ILi32EEESB_EEENS5_IJSC_SF_EEEEEEEEaSI_aSI_NS1D_6fusion15FusionCallbacksIS1H_NS1Q_17LinearCombinationIaiaiLNS_15FloatRoundStyleE2EEES1J_S1P_JEEENS4_5SM1004TMEM4LOAD26SM100_TMEM_LOAD_32dp32b32xENS4_13SM90_TMA_LOADENS10_INS11_ILi1ELi4ELi3EEES14_NSR_INS5_IJS15_S1L_EEENS5_IJS1L_SC_EEEEEEENS4_39AutoVectorizingCopyWithAssumedAlignmentILi128EEENS4_14SM90_TMA_STOREES25_S27_S27_EEEvvEEEEvNT_6ParamsE)
        /*0008*/ 	.word	0x0000005b


	//----- nvinfo : EIATTR_FRAME_SIZE
	.align		4
.L_20:
        /*000c*/ 	.byte	0x04, 0x11
        /*000e*/ 	.short	(.L_22 - .L_21)
	.align		4
.L_21:
        /*0010*/ 	.word	index@($__internal_2_$__cuda_sm10x_tcgen05_guardrail_trap_unallocated_columns_being_dealloced)
        /*0014*/ 	.word	0x00000000


	//----- nvinfo : EIATTR_FRAME_SIZE
	.align		4
.L_22:
        /*0018*/ 	.byte	0x04, 0x11
        /*001a*/ 	.short	(.L_24 - .L_23)
	.align		4
.L_23:
        /*001c*/ 	.word	index@($__internal_1_$__cuda_sm10x_tcgen05_guardrail_trap_phase_invalid_during_alloc)
        /*0020*/ 	.word	0x00000000


	//----- nvinfo : EIATTR_FRAME_SIZE
	.align		4
.L_24:
        /*0024*/ 	.byte	0x04, 0x11
        /*0026*/ 	.short	(.L_26 - .L_25)
	.align		4
.L_25:
        /*0028*/ 	.word	index@($__internal_0_$__cuda_sm10x_tcgen05_guardrail_trap_col_being_dealloced_not_returned_by_alloc)
        /*002c*/ 	.word	0x00000000


	//----- nvinfo : EIATTR_FRAME_SIZE
	.align		4
.L_26:
        /*0030*/ 	.byte	0x04, 0x11
        /*0032*/ 	.short	(.L_28 - .L_27)
	.align		4
.L_27:
        /*0034*/ 	.word	index@(_ZN7cutlass13device_kernelINS_4gemm6kernel13GemmUniversalIN4cute5tupleIJiiiiEEENS1_10collective13CollectiveMmaINS1_35MainloopSm100TmaUmmaWarpSpecializedILi8ELi2ELi4ENS5_IJNS4_1CILi2EEESB_NSA_ILi1EEEEEEEENS5_IJNSA_ILi128EEENSA_ILi256EEESF_EEEaNS5_IJlSC_lEEEaSI_NS4_8TiledMMAINS4_8MMA_AtomIJNS4_21SM100_MMA_S8_2x1SM_SSIaaiLi128ELi256ELNS4_4UMMA5MajorE0ELSN_0ELNSM_8SaturateE0EEEEEENS4_6LayoutINS5_IJSC_SC_SC_EEENS5_IJNSA_ILi0EEEST_ST_EEEEENS5_IJNS4_10UnderscoreESW_SW_EEEEENS4_28SM100_TMA_2SM_LOAD_MULTICASTENS4_14ComposedLayoutINS4_7SwizzleILi3ELi4ELi3EEENS4_18smem_ptr_flag_bitsILi8EEENSR_INS5_IJNSA_ILi8EEESF_EEENS5_IJSF_SC_EEEEEEEvNS4_8identityENS4_18SM100_TMA_2SM_LOADES19_vS1A_EENS_8epilogue10collective18CollectiveEpilogueINS1D_23Sm100TmaWarpSpecializedILi4ELi2ELi32ELb0ELb0EEEJNS5_IJNSA_ILi64EEESG_SF_EEENS5_IJNSR_IS1I_SC_EENSR_INS5_IJNSA_ILi32EEESB_EEENS5_IJSC_SF_EEEEEEEEaSI_aSI_NS1D_6fusion15FusionCallbacksIS1H_NS1Q_17LinearCombinationIaiaiLNS_15FloatRoundStyleE2EEES1J_S1P_JEEENS4_5SM1004TMEM4LOAD26SM100_TMEM_LOAD_32dp32b32xENS4_13SM90_TMA_LOADENS10_INS11_ILi1ELi4ELi3EEES14_NSR_INS5_IJS15_S1L_EEENS5_IJS1L_SC_EEEEEEENS4_39AutoVectorizingCopyWithAssumedAlignmentILi128EEENS4_14SM90_TMA_STOREES25_S27_S27_EEEvvEEEEvNT_6ParamsE)
        /*0038*/ 	.word	0x00000000


	//----- nvinfo : EIATTR_MIN_STACK_SIZE
	.align		4
.L_28:
        /*003c*/ 	.byte	0x04, 0x12
        /*003e*/ 	.short	(.L_30 - .L_29)
	.align		4
.L_29:
        /*0040*/ 	.word	index@(_ZN7cutlass13device_kernelINS_4gemm6kernel13GemmUniversalIN4cute5tupleIJiiiiEEENS1_10collective13CollectiveMmaINS1_35MainloopSm100TmaUmmaWarpSpecializedILi8ELi2ELi4ENS5_IJNS4_1CILi2EEESB_NSA_ILi1EEEEEEEENS5_IJNSA_ILi128EEENSA_ILi256EEESF_EEEaNS5_IJlSC_lEEEaSI_NS4_8TiledMMAINS4_8MMA_AtomIJNS4_21SM100_MMA_S8_2x1SM_SSIaaiLi128ELi256ELNS4_4UMMA5MajorE0ELSN_0ELNSM_8SaturateE0EEEEEENS4_6LayoutINS5_IJSC_SC_SC_EEENS5_IJNSA_ILi0EEEST_ST_EEEEENS5_IJNS4_10UnderscoreESW_SW_EEEEENS4_28SM100_TMA_2SM_LOAD_MULTICASTENS4_14ComposedLayoutINS4_7SwizzleILi3ELi4ELi3EEENS4_18smem_ptr_flag_bitsILi8EEENSR_INS5_IJNSA_ILi8EEESF_EEENS5_IJSF_SC_EEEEEEEvNS4_8identityENS4_18SM100_TMA_2SM_LOADES19_vS1A_EENS_8epilogue10collective18CollectiveEpilogueINS1D_23Sm100TmaWarpSpecializedILi4ELi2ELi32ELb0ELb0EEEJNS5_IJNSA_ILi64EEESG_SF_EEENS5_IJNSR_IS1I_SC_EENSR_INS5_IJNSA_ILi32EEESB_EEENS5_IJSC_SF_EEEEEEEEaSI_aSI_NS1D_6fusion15FusionCallbacksIS1H_NS1Q_17LinearCombinationIaiaiLNS_15FloatRoundStyleE2EEES1J_S1P_JEEENS4_5SM1004TMEM4LOAD26SM100_TMEM_LOAD_32dp32b32xENS4_13SM90_TMA_LOADENS10_INS11_ILi1ELi4ELi3EEES14_NSR_INS5_IJS15_S1L_EEENS5_IJS1L_SC_EEEEEEENS4_39AutoVectorizingCopyWithAssumedAlignmentILi128EEENS4_14SM90_TMA_STOREES25_S27_S27_EEEvvEEEEvNT_6ParamsE)
        /*0044*/ 	.word	0x00000000
.L_30:


//--------------------- .nv.compat                --------------------------
	.section	.nv.compat,"",@"SHT_CUDA_COMPAT_INFO"
	.align	4
        /*0000*/ 	.byte	0x02, 0x09, 0x01, 0x00, 0x02, 0x02, 0x03, 0x00, 0x02, 0x05, 0x06, 0x00, 0x03, 0x07, 0x01, 0x01
        /*0010*/ 	.byte	0x02, 0x03, 0x01, 0x00, 0x02, 0x06, 0x01, 0x00, 0x04, 0x0b, 0x08, 0x00, 0x01, 0x00, 0x00, 0x00
        /*0020*/ 	.byte	0x00, 0x00, 0x00, 0x00


//--------------------- .nv.info._ZN7cutlass13device_kernelINS_4gemm6kernel13GemmUniversalIN4cute5tupleIJiiiiEEENS1_10collective13CollectiveMmaINS1_35MainloopSm100TmaUmmaWarpSpecializedILi8ELi2ELi4ENS5_IJNS4_1CILi2EEESB_NSA_ILi1EEEEEEEENS5_IJNSA_ILi128EEENSA_ILi256EEESF_EEEaNS5_IJlSC_lEEEaSI_NS4_8TiledMMAINS4_8MMA_AtomIJNS4_21SM100_MMA_S8_2x1SM_SSIaaiLi128ELi256ELNS4_4UMMA5MajorE0ELSN_0ELNSM_8SaturateE0EEEEEENS4_6LayoutINS5_IJSC_SC_SC_EEENS5_IJNSA_ILi0EEEST_ST_EEEEENS5_IJNS4_10UnderscoreESW_SW_EEEEENS4_28SM100_TMA_2SM_LOAD_MULTICASTENS4_14ComposedLayoutINS4_7SwizzleILi3ELi4ELi3EEENS4_18smem_ptr_flag_bitsILi8EEENSR_INS5_IJNSA_ILi8EEESF_EEENS5_IJSF_SC_EEEEEEEvNS4_8identityENS4_18SM100_TMA_2SM_LOADES19_vS1A_EENS_8epilogue10collective18CollectiveEpilogueINS1D_23Sm100TmaWarpSpecializedILi4ELi2ELi32ELb0ELb0EEEJNS5_IJNSA_ILi64EEESG_SF_EEENS5_IJNSR_IS1I_SC_EENSR_INS5_IJNSA_ILi32EEESB_EEENS5_IJSC_SF_EEEEEEEEaSI_aSI_NS1D_6fusion15FusionCallbacksIS1H_NS1Q_17LinearCombinationIaiaiLNS_15FloatRoundStyleE2EEES1J_S1P_JEEENS4_5SM1004TMEM4LOAD26SM100_TMEM_LOAD_32dp32b32xENS4_13SM90_TMA_LOADENS10_INS11_ILi1ELi4ELi3EEES14_NSR_INS5_IJS15_S1L_EEENS5_IJS1L_SC_EEEEEEENS4_39AutoVectorizingCopyWithAssumedAlignmentILi128EEENS4_14SM90_TMA_STOREES25_S27_S27_EEEvvEEEEvNT_6ParamsE --------------------------
	.section	.nv.info._ZN7cutlass13device_kernelINS_4gemm6kernel13GemmUniversalIN4cute5tupleIJiiiiEEENS1_10collective13CollectiveMmaINS1_35MainloopSm100TmaUmmaWarpSpecializedILi8ELi2ELi4ENS5_IJNS4_1CILi2EEESB_NSA_ILi1EEEEEEEENS5_IJNSA_ILi128EEENSA_ILi256EEESF_EEEaNS5_IJlSC_lEEEaSI_NS4_8TiledMMAINS4_8MMA_AtomIJNS4_21SM100_MMA_S8_2x1SM_SSIaaiLi128ELi256ELNS4_4UMMA5MajorE0ELSN_0ELNSM_8SaturateE0EEEEEENS4_6LayoutINS5_IJSC_SC_SC_EEENS5_IJNSA_ILi0EEEST_ST_EEEEENS5_IJNS4_10UnderscoreESW_SW_EEEEENS4_28SM100_TMA_2SM_LOAD_MULTICASTENS4_14ComposedLayoutINS4_7SwizzleILi3ELi4ELi3EEENS4_18smem_ptr_flag_bitsILi8EEENSR_INS5_IJNSA_ILi8EEESF_EEENS5_IJSF_SC_EEEEEEEvNS4_8identityENS4_18SM100_TMA_2SM_LOADES19_vS1A_EENS_8epilogue10collective18CollectiveEpilogueINS1D_23Sm100TmaWarpSpecializedILi4ELi2ELi32ELb0ELb0EEEJNS5_IJNSA_ILi64EEESG_SF_EEENS5_IJNSR_IS1I_SC_EENSR_INS5_IJNSA_ILi32EEESB_EEENS5_IJSC_SF_EEEEEEEEaSI_aSI_NS1D_6fusion15FusionCallbacksIS1H_NS1Q_17LinearCombinationIaiaiLNS_15FloatRoundStyleE2EEES1J_S1P_JEEENS4_5SM1004TMEM4LOAD26SM100_TMEM_LOAD_32dp32b32xENS4_13SM90_TMA_LOADENS10_INS11_ILi1ELi4ELi3EEES14_NSR_INS5_IJS15_S1L_EEENS5_IJS1L_SC_EEEEEEENS4_39AutoVectorizingCopyWithAssumedAlignmentILi128EEENS4_14SM90_TMA_STOREES25_S27_S27_EEEvvEEEEvNT_6ParamsE,"",@"SHT_CUDA_INFO"
	.sectionflags	@""
	.align	4


	//----- nvinfo : EIATTR_CUDA_API_VERSION
	.align		4
        /*0000*/ 	.byte	0x04, 0x37
        /*0002*/ 	.short	(.L_32 - .L_31)
.L_31:
        /*0004*/ 	.word	0x00000082


	//----- nvinfo : EIATTR_KPARAM_INFO
	.align		4
.L_32:
        /*0008*/ 	.byte	0x04, 0x17
        /*000a*/ 	.short	(.L_34 - .L_33)
.L_33:
        /*000c*/ 	.word	0x00000000
        /*0010*/ 	.short	0x0000
        /*0012*/ 	.short	0x0000
        /*0014*/ 	.byte	0x00, 0xf0, 0x01, 0x20


	//----- nvinfo : EIATTR_AT_ENTRY_FRAGMENTS
	.align		4
.L_34:
        /*0018*/ 	.byte	0x04, 0x4f
        /*001a*/ 	.short	(.L_36 - .L_35)


	//   ....[0]....
.L_35:
        /*001c*/ 	.word	0x00000007


	//----- nvinfo : EIATTR_RESERVED_SMEM_USED
	.align		4
.L_36:
        /*0020*/ 	.byte	0x01, 0x41
	.zero		2


	//----- nvinfo : EIATTR_SPARSE_MMA_MASK
	.align		4
        /*0024*/ 	.byte	0x03, 0x50
        /*0026*/ 	.short	0x0000


	//----- nvinfo : EIATTR_TCGEN05_2CTA_USED
	.align		4
        /*0028*/ 	.byte	0x01, 0x52
	.zero		2


	//----- nvinfo : EIATTR_MAXREG_COUNT
	.align		4
        /*002c*/ 	.byte	0x03, 0x1b
        /*002e*/ 	.short	0x00ff


	//----- nvinfo : EIATTR_NUM_BARRIERS
	.align		4
        /*0030*/ 	.byte	0x02, 0x4c
        /*0032*/ 	.byte	0x07
	.zero		1


	//----- nvinfo : EIATTR_EXTERNS
	.align		4
        /*0034*/ 	.byte	0x04, 0x0f
        /*0036*/ 	.short	(.L_38 - .L_37)


	//   ....[0]....
	.align		4
.L_37:
        /*0038*/ 	.word	index@(__assertfail)


	//----- nvinfo : EIATTR_MERCURY_ISA_VERSION
	.align		4
.L_38:
        /*003c*/ 	.byte	0x03, 0x5f
        /*003e*/ 	.short	0x0101


	//----- nvinfo : EIATTR_INT_WARP_WIDE_INSTR_OFFSETS
	.align		4
        /*0040*/ 	.byte	0x04, 0x31
        /*0042*/ 	.short	(.L_40 - .L_39)


	//   ....[0]....
.L_39:
        /*0044*/ 	.word	0x00000df0


	//   ....[1]....
        /*0048*/ 	.word	0x00000e90


	//   ....[2]....
        /*004c*/ 	.word	0x000045a0


	//   ....[3]....
        /*0050*/ 	.word	0x000045d0


	//   ....[4]....
        /*0054*/ 	.word	0x000045f0


	//   ....[5]....
        /*0058*/ 	.word	0x00005130


	//   ....[6]....
        /*005c*/ 	.word	0x000051d0


	//   ....[7]....
        /*0060*/ 	.word	0x00005290


	//   ....[8]....
        /*0064*/ 	.word	0x00005300


	//   ....[9]....
        /*0068*/ 	.word	0x000053c0


	//   ....[10]....
        /*006c*/ 	.word	0x00005460


	//   ....[11]....
        /*0070*/ 	.word	0x000054d0


	//   ....[12]....
        /*0074*/ 	.word	0x00005590


	//   ....[13]....
        /*0078*/ 	.word	0x00005630


	//   ....[14]....
        /*007c*/ 	.word	0x000056d0


	//   ....[15]....
        /*0080*/ 	.word	0x000057c0


	//   ....[16]....
        /*0084*/ 	.word	0x00005890


	//----- nvinfo : EIATTR_COOP_GROUP_MASK_REGIDS
	.align		4
.L_40:
        /*0088*/ 	.byte	0x04, 0x29
        /*008a*/ 	.short	(.L_42 - .L_41)


	//   ....[0]....
.L_41:
        /*008c*/ 	.word	0xffffffff


	//   ....[1]....
        /*0090*/ 	.word	0xffffffff


	//   ....[2]....
        /*0094*/ 	.word	0xffffffff


	//   ....[3]....
        /*0098*/ 	.word	0xffffffff


	//   ....[4]....
        /*009c*/ 	.word	0xffffffff


	//   ....[5]....
        /*00a0*/ 	.word	0xffffffff


	//   ....[6]....
        /*00a4*/ 	.word	0xffffffff


	//   ....[7]....
        /*00a8*/ 	.word	0xffffffff


	//   ....[8]....
        /*00ac*/ 	.word	0xffffffff


	//   ....[9]....
        /*00b0*/ 	.word	0xffffffff


	//   ....[10]....
        /*00b4*/ 	.word	0xffffffff


	//   ....[11]....
        /*00b8*/ 	.word	0xffffffff


	//   ....[12]....
        /*00bc*/ 	.word	0xffffffff


	//   ....[13]....
        /*00c0*/ 	.word	0xffffffff


	//----- nvinfo : EIATTR_COOP_GROUP_INSTR_OFFSETS
	.align		4
.L_42:
        /*00c4*/ 	.byte	0x04, 0x28
        /*00c6*/ 	.short	(.L_44 - .L_43)


	//   ....[0]....
.L_43:
        /*00c8*/ 	.word	0x000000b0


	//   ....[1]....
        /*00cc*/ 	.word	0x00000520


	//   ....[2]....
        /*00d0*/ 	.word	0x00000760


	//   ....[3]....
        /*00d4*/ 	.word	0x000008f0


	//   ....[4]....
        /*00d8*/ 	.word	0x000009e0


	//   ....[5]....
        /*00dc*/ 	.word	0x00000b40


	//   ....[6]....
        /*00e0*/ 	.word	0x00000cd0


	//   ....[7]....
        /*00e4*/ 	.word	0x00000f10


	//   ....[8]....
        /*00e8*/ 	.word	0x00002290


	//   ....[9]....
        /*00ec*/ 	.word	0x00003380


	//   ....[10]....
        /*00f0*/ 	.word	0x00003850


	//   ....[11]....
        /*00f4*/ 	.word	0x00003880


	//   ....[12]....
        /*00f8*/ 	.word	0x000044a0


	//   ....[13]....
        /*00fc*/ 	.word	0x000046b0


	//----- nvinfo : EIATTR_VRC_CTA_INIT_COUNT
	.align		4
.L_44:
        /*0100*/ 	.byte	0x02, 0x4a
        /*0102*/ 	.byte	0x80
	.zero		1


	//----- nvinfo : EIATTR_SYSCALL_OFFSETS
	.align		4
        /*0104*/ 	.byte	0x04, 0x46
        /*0106*/ 	.short	(.L_46 - .L_45)


	//   ....[0]....
.L_45:
        /*0108*/ 	.word	0x000063e0


	//   ....[1]....
        /*010c*/ 	.word	0x00006520


	//   ....[2]....
        /*0110*/ 	.word	0x00006d30


	//   ....[3]....
        /*0114*/ 	.word	0x00007b30


	//   ....[4]....
        /*0118*/ 	.word	0x000088d0


	//   ....[5]....
        /*011c*/ 	.word	0x00009680


	//----- nvinfo : EIATTR_MBARRIER_INSTR_OFFSETS
	.align		4
.L_46:
        /*0120*/ 	.byte	0x04, 0x39
        /*0122*/ 	.short	(.L_48 - .L_47)


	//   ....[0]....
.L_47:
        /*0124*/ 	.word	0x00000650
        /*0128*/ 	.word	0x000000ff
        /*012c*/ 	.word	0x00000000
        /*0130*/ 	.short	0x0100
        /*0132*/ 	.byte	0x04
	.zero		1


	//   ....[1]....
        /*0134*/ 	.word	0x00000660
        /*0138*/ 	.word	0x000000ff
        /*013c*/ 	.word	0x00000040
        /*0140*/ 	.short	0x0100
        /*0142*/ 	.byte	0x04
	.zero		1


	//   ....[2]....
        /*0144*/ 	.word	0x00000670
        /*0148*/ 	.word	0x000000ff
        /*014c*/ 	.word	0x00000008
        /*0150*/ 	.short	0x0100
        /*0152*/ 	.byte	0x04
	.zero		1


	//   ....[3]....
        /*0154*/ 	.word	0x00000680
        /*0158*/ 	.word	0x000000ff
        /*015c*/ 	.word	0x00000048
        /*0160*/ 	.short	0x0100
        /*0162*/ 	.byte	0x04
	.zero		1


	//   ....[4]....
        /*0164*/ 	.word	0x00000690
        /*0168*/ 	.word	0x000000ff
        /*016c*/ 	.word	0x00000010
        /*0170*/ 	.short	0x0100
        /*0172*/ 	.byte	0x04
	.zero		1


	//   ....[5]....
        /*0174*/ 	.word	0x000006a0
        /*0178*/ 	.word	0x000000ff
        /*017c*/ 	.word	0x00000050
        /*0180*/ 	.short	0x0100
        /*0182*/ 	.byte	0x04
	.zero		1


	//   ....[6]....
        /*0184*/ 	.word	0x000006b0
        /*0188*/ 	.word	0x000000ff
        /*018c*/ 	.word	0x00000018
        /*0190*/ 	.short	0x0100
        /*0192*/ 	.byte	0x04
	.zero		1


	//   ....[7]....
        /*0194*/ 	.word	0x000006c0
        /*0198*/ 	.word	0x000000ff
        /*019c*/ 	.word	0x00000058
        /*01a0*/ 	.short	0x0100
        /*01a2*/ 	.byte	0x04
	.zero		1


	//   ....[8]....
        /*01a4*/ 	.word	0x000006d0
        /*01a8*/ 	.word	0x000000ff
        /*01ac*/ 	.word	0x00000020
        /*01b0*/ 	.short	0x0100
        /*01b2*/ 	.byte	0x04
	.zero		1


	//   ....[9]....
        /*01b4*/ 	.word	0x000006e0
        /*01b8*/ 	.word	0x000000ff
        /*01bc*/ 	.word	0x00000060
        /*01c0*/ 	.short	0x0100
        /*01c2*/ 	.byte	0x04
	.zero		1


	//   ....[10]....
        /*01c4*/ 	.word	0x000006f0
        /*01c8*/ 	.word	0x000000ff
        /*01cc*/ 	.word	0x00000028
        /*01d0*/ 	.short	0x0100
        /*01d2*/ 	.byte	0x04
	.zero		1


	//   ....[11]....
        /*01d4*/ 	.word	0x00000700
        /*01d8*/ 	.word	0x000000ff
        /*01dc*/ 	.word	0x00000068
        /*01e0*/ 	.short	0x0100
        /*01e2*/ 	.byte	0x04
	.zero		1


	//   ....[12]....
        /*01e4*/ 	.word	0x00000710
        /*01e8*/ 	.word	0x000000ff
        /*01ec*/ 	.word	0x00000030
        /*01f0*/ 	.short	0x0100
        /*01f2*/ 	.byte	0x04
	.zero		1


	//   ....[13]....
        /*01f4*/ 	.word	0x00000720
        /*01f8*/ 	.word	0x000000ff
        /*01fc*/ 	.word	0x00000070
        /*0200*/ 	.short	0x0100
        /*0202*/ 	.byte	0x04
	.zero		1


	//   ....[14]....
        /*0204*/ 	.word	0x00000730
        /*0208*/ 	.word	0x000000ff
        /*020c*/ 	.word	0x00000038
        /*0210*/ 	.short	0x0100
        /*0212*/ 	.byte	0x04
	.zero		1


	//   ....[15]....
        /*0214*/ 	.word	0x00000740
        /*0218*/ 	.word	0x000000ff
        /*021c*/ 	.word	0x00000078
        /*0220*/ 	.short	0x0100
        /*0222*/ 	.byte	0x04
	.zero		1


	//   ....[16]....
        /*0224*/ 	.word	0x00000860
        /*0228*/ 	.word	0x000000ff
        /*022c*/ 	.word	0x00000080
        /*0230*/ 	.short	0x0100
        /*0232*/ 	.byte	0x04
	.zero		1


	//   ....[17]....
        /*0234*/ 	.word	0x00000870
        /*0238*/ 	.word	0x000000ff
        /*023c*/ 	.word	0x000000a0
        /*0240*/ 	.short	0x0100
        /*0242*/ 	.byte	0x04
	.zero		1


	//   ....[18]....
        /*0244*/ 	.word	0x00000880
        /*0248*/ 	.word	0x000000ff
        /*024c*/ 	.word	0x00000088
        /*0250*/ 	.short	0x0100
        /*0252*/ 	.byte	0x04
	.zero		1


	//   ....[19]....
        /*0254*/ 	.word	0x00000890
        /*0258*/ 	.word	0x000000ff
        /*025c*/ 	.word	0x000000a8
        /*0260*/ 	.short	0x0100
        /*0262*/ 	.byte	0x04
	.zero		1


	//   ....[20]....
        /*0264*/ 	.word	0x000008a0
        /*0268*/ 	.word	0x000000ff
        /*026c*/ 	.word	0x00000090
        /*0270*/ 	.short	0x0100
        /*0272*/ 	.byte	0x04
	.zero		1


	//   ....[21]....
        /*0274*/ 	.word	0x000008b0
        /*0278*/ 	.word	0x000000ff
        /*027c*/ 	.word	0x000000b0
        /*0280*/ 	.short	0x0100
        /*0282*/ 	.byte	0x04
	.zero		1


	//   ....[22]....
        /*0284*/ 	.word	0x000008c0
        /*0288*/ 	.word	0x000000ff
        /*028c*/ 	.word	0x00000098
        /*0290*/ 	.short	0x0100
        /*0292*/ 	.byte	0x04
	.zero		1


	//   ....[23]....
        /*0294*/ 	.word	0x000008d0
        /*0298*/ 	.word	0x000000ff
        /*029c*/ 	.word	0x000000b8
        /*02a0*/ 	.short	0x0100
        /*02a2*/ 	.byte	0x04
	.zero		1


	//   ....[24]....
        /*02a4*/ 	.word	0x000009b0
        /*02a8*/ 	.word	0x000000ff
        /*02ac*/ 	.word	0x000000c0
        /*02b0*/ 	.short	0x0100
        /*02b2*/ 	.byte	0x06
	.zero		1


	//   ....[25]....
        /*02b4*/ 	.word	0x000009c0
        /*02b8*/ 	.word	0x000000ff
        /*02bc*/ 	.word	0x000000c8
        /*02c0*/ 	.short	0x0100
        /*02c2*/ 	.byte	0x06
	.zero		1


	//   ....[26]....
        /*02c4*/ 	.word	0x00000af0
        /*02c8*/ 	.word	0x000000ff
        /*02cc*/ 	.word	0x000000d0
        /*02d0*/ 	.short	0x0100
        /*02d2*/ 	.byte	0x06
	.zero		1


	//   ....[27]....
        /*02d4*/ 	.word	0x00000b00
        /*02d8*/ 	.word	0x000000ff
        /*02dc*/ 	.word	0x000000e0
        /*02e0*/ 	.short	0x0100
        /*02e2*/ 	.byte	0x06
	.zero		1


	//   ....[28]....
        /*02e4*/ 	.word	0x00000b10
        /*02e8*/ 	.word	0x000000ff
        /*02ec*/ 	.word	0x000000d8
        /*02f0*/ 	.short	0x0100
        /*02f2*/ 	.byte	0x06
	.zero		1


	//   ....[29]....
        /*02f4*/ 	.word	0x00000b20
        /*02f8*/ 	.word	0x000000ff
        /*02fc*/ 	.word	0x000000e8
        /*0300*/ 	.short	0x0100
        /*0302*/ 	.byte	0x06
	.zero		1


	//   ....[30]....
        /*0304*/ 	.word	0x00000c40
        /*0308*/ 	.word	0x000000ff
        /*030c*/ 	.word	0x000000f0
        /*0310*/ 	.short	0x0100
        /*0312*/ 	.byte	0x04
	.zero		1


	//   ....[31]....
        /*0314*/ 	.word	0x00000c50
        /*0318*/ 	.word	0x000000ff
        /*031c*/ 	.word	0x00000110
        /*0320*/ 	.short	0x0100
        /*0322*/ 	.byte	0x04
	.zero		1


	//   ....[32]....
        /*0324*/ 	.word	0x00000c60
        /*0328*/ 	.word	0x000000ff
        /*032c*/ 	.word	0x000000f8
        /*0330*/ 	.short	0x0100
        /*0332*/ 	.byte	0x04
	.zero		1


	//   ....[33]....
        /*0334*/ 	.word	0x00000c70
        /*0338*/ 	.word	0x000000ff
        /*033c*/ 	.word	0x00000118
        /*0340*/ 	.short	0x0100
        /*0342*/ 	.byte	0x04
	.zero		1


	//   ....[34]....
        /*0344*/ 	.word	0x00000c80
        /*0348*/ 	.word	0x000000ff
        /*034c*/ 	.word	0x00000100
        /*0350*/ 	.short	0x0100
        /*0352*/ 	.byte	0x04
	.zero		1


	//   ....[35]....
        /*0354*/ 	.word	0x00000c90
        /*0358*/ 	.word	0x000000ff
        /*035c*/ 	.word	0x00000120
        /*0360*/ 	.short	0x0100
        /*0362*/ 	.byte	0x04
	.zero		1


	//   ....[36]....
        /*0364*/ 	.word	0x00000ca0
        /*0368*/ 	.word	0x000000ff
        /*036c*/ 	.word	0x00000108
        /*0370*/ 	.short	0x0100
        /*0372*/ 	.byte	0x04
	.zero		1


	//   ....[37]....
        /*0374*/ 	.word	0x00000cb0
        /*0378*/ 	.word	0x000000ff
        /*037c*/ 	.word	0x00000128
        /*0380*/ 	.short	0x0100
        /*0382*/ 	.byte	0x04
	.zero		1


	//   ....[38]....
        /*0384*/ 	.word	0x00000da0
        /*0388*/ 	.word	0x000000ff
        /*038c*/ 	.word	0x00000130
        /*0390*/ 	.short	0x0100
        /*0392*/ 	.byte	0x04
	.zero		1


	//   ....[39]....
        /*0394*/ 	.word	0x00000db0
        /*0398*/ 	.word	0x000000ff
        /*039c*/ 	.word	0x00000140
        /*03a0*/ 	.short	0x0100
        /*03a2*/ 	.byte	0x04
	.zero		1


	//   ....[40]....
        /*03a4*/ 	.word	0x00000dc0
        /*03a8*/ 	.word	0x000000ff
        /*03ac*/ 	.word	0x00000138
        /*03b0*/ 	.short	0x0100
        /*03b2*/ 	.byte	0x04
	.zero		1


	//   ....[41]....
        /*03b4*/ 	.word	0x00000dd0
        /*03b8*/ 	.word	0x000000ff
        /*03bc*/ 	.word	0x00000148
        /*03c0*/ 	.short	0x0100
        /*03c2*/ 	.byte	0x04
	.zero		1


	//   ....[42]....
        /*03c4*/ 	.word	0x00000ed0
        /*03c8*/ 	.word	0x000000ff
        /*03cc*/ 	.word	0x00000150
        /*03d0*/ 	.short	0x0100
        /*03d2*/ 	.byte	0x06
	.zero		1


	//   ....[43]....
        /*03d4*/ 	.word	0x00001ab0
        /*03d8*/ 	.word	0x00000000
        /*03dc*/ 	.word	0x00000140
        /*03e0*/ 	.short	0x010a
        /*03e2*/ 	.byte	0xff
	.zero		1


	//   ....[44]....
        /*03e4*/ 	.word	0x00001ae0
        /*03e8*/ 	.word	0x00000000
        /*03ec*/ 	.word	0x00000130
        /*03f0*/ 	.short	0x0101
        /*03f2*/ 	.byte	0xff
	.zero		1


	//   ....[45]....
        /*03f4*/ 	.word	0x00001ba0
        /*03f8*/ 	.word	0x000000ff
        /*03fc*/ 	.word	0x00000040
        /*0400*/ 	.short	0x010a
        /*0402*/ 	.byte	0x04
	.zero		1


	//   ....[46]....
        /*0404*/ 	.word	0x00001c70
        /*0408*/ 	.word	0x000000ff
        /*040c*/ 	.word	0x00000040
        /*0410*/ 	.short	0x010a
        /*0412*/ 	.byte	0x21
	.zero		1


	//   ....[47]....
        /*0414*/ 	.word	0x00001e30
        /*0418*/ 	.word	0x000000ff
        /*041c*/ 	.word	0x00000040
        /*0420*/ 	.short	0x010a
        /*0422*/ 	.byte	0x07
	.zero		1


	//   ....[48]....
        /*0424*/ 	.word	0x00001f30
        /*0428*/ 	.word	0x000000ff
        /*042c*/ 	.word	0x000000c8
        /*0430*/ 	.short	0x0101
        /*0432*/ 	.byte	0x06
	.zero		1


	//   ....[49]....
        /*0434*/ 	.word	0x00001f50
        /*0438*/ 	.word	0x000000ff
        /*043c*/ 	.word	0x00000040
        /*0440*/ 	.short	0x010a
        /*0442*/ 	.byte	0x04
	.zero		1


	//   ....[50]....
        /*0444*/ 	.word	0x00001fd0
        /*0448*/ 	.word	0x000000ff
        /*044c*/ 	.word	0x00000040
        /*0450*/ 	.short	0x010a
        /*0452*/ 	.byte	0x11
	.zero		1


	//   ....[51]....
        /*0454*/ 	.word	0x00002160
        /*0458*/ 	.word	0x000000ff
        /*045c*/ 	.word	0x00000040
        /*0460*/ 	.short	0x010a
        /*0462*/ 	.byte	0x08
	.zero		1


	//   ....[52]....
        /*0464*/ 	.word	0x000022c0
        /*0468*/ 	.word	0x00000003
        /*046c*/ 	.word	0x000000d0
        /*0470*/ 	.short	0x010a
        /*0472*/ 	.byte	0xff
	.zero		1


	//   ....[53]....
        /*0474*/ 	.word	0x00002410
        /*0478*/ 	.word	0x00000000
        /*047c*/ 	.word	0x00000000
        /*0480*/ 	.short	0x0101
        /*0482*/ 	.byte	0xff
	.zero		1


	//   ....[54]....
        /*0484*/ 	.word	0x000029c0
        /*0488*/ 	.word	0x000000ff
        /*048c*/ 	.word	0x00000000
        /*0490*/ 	.short	0x010a
        /*0492*/ 	.byte	0x04
	.zero		1


	//   ....[55]....
        /*0494*/ 	.word	0x00002a50
        /*0498*/ 	.word	0x000000ff
        /*049c*/ 	.word	0x00000000
        /*04a0*/ 	.short	0x010a
        /*04a2*/ 	.byte	0x05
	.zero		1


	//   ....[56]....
        /*04a4*/ 	.word	0x00002ae0
        /*04a8*/ 	.word	0x000000ff
        /*04ac*/ 	.word	0x00000000
        /*04b0*/ 	.short	0x010a
        /*04b2*/ 	.byte	0x05
	.zero		1


	//   ....[57]....
        /*04b4*/ 	.word	0x00002b70
        /*04b8*/ 	.word	0x000000ff
        /*04bc*/ 	.word	0x00000000
        /*04c0*/ 	.short	0x010a
        /*04c2*/ 	.byte	0x05
	.zero		1


	//   ....[58]....
        /*04c4*/ 	.word	0x00002c00
        /*04c8*/ 	.word	0x000000ff
        /*04cc*/ 	.word	0x00000000
        /*04d0*/ 	.short	0x010a
        /*04d2*/ 	.byte	0x05
	.zero		1


	//   ....[59]....
        /*04d4*/ 	.word	0x00002c90
        /*04d8*/ 	.word	0x000000ff
        /*04dc*/ 	.word	0x00000000
        /*04e0*/ 	.short	0x010a
        /*04e2*/ 	.byte	0x05
	.zero		1


	//   ....[60]....
        /*04e4*/ 	.word	0x00002d20
        /*04e8*/ 	.word	0x000000ff
        /*04ec*/ 	.word	0x00000000
        /*04f0*/ 	.short	0x010a
        /*04f2*/ 	.byte	0x05
	.zero		1


	//   ....[61]....
        /*04f4*/ 	.word	0x00002dc0
        /*04f8*/ 	.word	0x00000000
        /*04fc*/ 	.word	0x00000000
        /*0500*/ 	.short	0x010a
        /*0502*/ 	.byte	0xff
	.zero		1


	//   ....[62]....
        /*0504*/ 	.word	0x00002ee0
        /*0508*/ 	.word	0x00000002
        /*050c*/ 	.word	0x00000130
        /*0510*/ 	.short	0x010a
        /*0512*/ 	.byte	0xff
	.zero		1


	//   ....[63]....
        /*0514*/ 	.word	0x00002f50
        /*0518*/ 	.word	0x00000002
        /*051c*/ 	.word	0x00000000
        /*0520*/ 	.short	0x0101
        /*0522*/ 	.byte	0xff
	.zero		1


	//   ....[64]....
        /*0524*/ 	.word	0x00002f70
        /*0528*/ 	.word	0x000000ff
        /*052c*/ 	.word	0x000000e0
        /*0530*/ 	.short	0x010a
        /*0532*/ 	.byte	0x04
	.zero		1


	//   ....[65]....
        /*0534*/ 	.word	0x00003090
        /*0538*/ 	.word	0x00000002
        /*053c*/ 	.word	0x000000d0
        /*0540*/ 	.short	0x010a
        /*0542*/ 	.byte	0xff
	.zero		1


	//   ....[66]....
        /*0544*/ 	.word	0x00003190
        /*0548*/ 	.word	0x00000002
        /*054c*/ 	.word	0x00000000
        /*0550*/ 	.short	0x0101
        /*0552*/ 	.byte	0xff
	.zero		1


	//   ....[67]....
        /*0554*/ 	.word	0x00003220
        /*0558*/ 	.word	0x000000ff
        /*055c*/ 	.word	0x000000e0
        /*0560*/ 	.short	0x0106
        /*0562*/ 	.byte	0x04
	.zero		1


	//   ....[68]....
        /*0564*/ 	.word	0x00003240
        /*0568*/ 	.word	0x000000ff
        /*056c*/ 	.word	0x000000e0
        /*0570*/ 	.short	0x010a
        /*0572*/ 	.byte	0x04
	.zero		1


	//   ....[69]....
        /*0574*/ 	.word	0x000032d0
        /*0578*/ 	.word	0x000000ff
        /*057c*/ 	.word	0x000000e0
        /*0580*/ 	.short	0x0106
        /*0582*/ 	.byte	0x07
	.zero		1


	//   ....[70]....
        /*0584*/ 	.word	0x00003310
        /*0588*/ 	.word	0x00000000
        /*058c*/ 	.word	0x000000e0
        /*0590*/ 	.short	0x010a
        /*0592*/ 	.byte	0xff
	.zero		1


	//   ....[71]....
        /*0594*/ 	.word	0x00003550
        /*0598*/ 	.word	0x000000ff
        /*059c*/ 	.word	0x00000008
        /*05a0*/ 	.short	0x010a
        /*05a2*/ 	.byte	0x05
	.zero		1


	//   ....[72]....
        /*05a4*/ 	.word	0x00003570
        /*05a8*/ 	.word	0x000000ff
        /*05ac*/ 	.word	0x00000008
        /*05b0*/ 	.short	0x010a
        /*05b2*/ 	.byte	0x05
	.zero		1


	//   ....[73]....
        /*05b4*/ 	.word	0x00003700
        /*05b8*/ 	.word	0x000000ff
        /*05bc*/ 	.word	0x00000008
        /*05c0*/ 	.short	0x010a
        /*05c2*/ 	.byte	0x05
	.zero		1


	//   ....[74]....
        /*05c4*/ 	.word	0x00003720
        /*05c8*/ 	.word	0x000000ff
        /*05cc*/ 	.word	0x00000008
        /*05d0*/ 	.short	0x010a
        /*05d2*/ 	.byte	0x05
	.zero		1


	//   ....[75]....
        /*05d4*/ 	.word	0x000037e0
        /*05d8*/ 	.word	0x000000ff
        /*05dc*/ 	.word	0x00000000
        /*05e0*/ 	.short	0x0101
        /*05e2*/ 	.byte	0x04
	.zero		1


	//   ....[76]....
        /*05e4*/ 	.word	0x00003b20
        /*05e8*/ 	.word	0x00000000
        /*05ec*/ 	.word	0x000000d0
        /*05f0*/ 	.short	0x010a
        /*05f2*/ 	.byte	0xff
	.zero		1


	//   ....[77]....
        /*05f4*/ 	.word	0x00003be0
        /*05f8*/ 	.word	0x00000000
        /*05fc*/ 	.word	0x00000000
        /*0600*/ 	.short	0x0101
        /*0602*/ 	.byte	0xff
	.zero		1


	//   ....[78]....
        /*0604*/ 	.word	0x00003ca0
        /*0608*/ 	.word	0x000000ff
        /*060c*/ 	.word	0x00000000
        /*0610*/ 	.short	0x010a
        /*0612*/ 	.byte	0x04
	.zero		1


	//   ....[79]....
        /*0614*/ 	.word	0x00003cb0
        /*0618*/ 	.word	0x000000ff
        /*061c*/ 	.word	0x00000110
        /*0620*/ 	.short	0x010a
        /*0622*/ 	.byte	0x1f
	.zero		1


	//   ....[80]....
        /*0624*/ 	.word	0x00003d60
        /*0628*/ 	.word	0x000000ff
        /*062c*/ 	.word	0x00000000
        /*0630*/ 	.short	0x010a
        /*0632*/ 	.byte	0x05
	.zero		1


	//   ....[81]....
        /*0634*/ 	.word	0x00003e90
        /*0638*/ 	.word	0x000000ff
        /*063c*/ 	.word	0x00000000
        /*0640*/ 	.short	0x010a
        /*0642*/ 	.byte	0x04
	.zero		1


	//   ....[82]....
        /*0644*/ 	.word	0x00004190
        /*0648*/ 	.word	0x000000ff
        /*064c*/ 	.word	0x00000000
        /*0650*/ 	.short	0x010a
        /*0652*/ 	.byte	0x04
	.zero		1


	//   ....[83]....
        /*0654*/ 	.word	0x00004220
        /*0658*/ 	.word	0x000000ff
        /*065c*/ 	.word	0x00000000
        /*0660*/ 	.short	0x010a
        /*0662*/ 	.byte	0x05
	.zero		1


	//   ....[84]....
        /*0664*/ 	.word	0x000042b0
        /*0668*/ 	.word	0x000000ff
        /*066c*/ 	.word	0x00000000
        /*0670*/ 	.short	0x010a
        /*0672*/ 	.byte	0x05
	.zero		1


	//   ....[85]....
        /*0674*/ 	.word	0x00004350
        /*0678*/ 	.word	0x00000000
        /*067c*/ 	.word	0x00000000
        /*0680*/ 	.short	0x010a
        /*0682*/ 	.byte	0xff
	.zero		1


	//   ....[86]....
        /*0684*/ 	.word	0x00004390
        /*0688*/ 	.word	0x00000000
        /*068c*/ 	.word	0x00000000
        /*0690*/ 	.short	0x010a
        /*0692*/ 	.byte	0xff
	.zero		1


	//   ....[87]....
        /*0694*/ 	.word	0x00004400
        /*0698*/ 	.word	0x000000ff
        /*069c*/ 	.word	0x00000000
        /*06a0*/ 	.short	0x0101
        /*06a2*/ 	.byte	0x04
	.zero		1


	//   ....[88]....
        /*06a4*/ 	.word	0x00004440
        /*06a8*/ 	.word	0x000000ff
        /*06ac*/ 	.word	0x00000150
        /*06b0*/ 	.short	0x010a
        /*06b2*/ 	.byte	0x1a
	.zero		1


	//   ....[89]....
        /*06b4*/ 	.word	0x00004490
        /*06b8*/ 	.word	0x000000ff
        /*06bc*/ 	.word	0x00000000
        /*06c0*/ 	.short	0x0101
        /*06c2*/ 	.byte	0x04
	.zero		1


	//   ....[90]....
        /*06c4*/ 	.word	0x00004930
        /*06c8*/ 	.word	0x0000000c
        /*06cc*/ 	.word	0x000000d0
        /*06d0*/ 	.short	0x010a
        /*06d2*/ 	.byte	0xff
	.zero		1


	//   ....[91]....
        /*06d4*/ 	.word	0x00004aa0
        /*06d8*/ 	.word	0x00000000
        /*06dc*/ 	.word	0x00000000
        /*06e0*/ 	.short	0x0101
        /*06e2*/ 	.byte	0xff
	.zero		1


	//   ....[92]....
        /*06e4*/ 	.word	0x00004f30
        /*06e8*/ 	.word	0x000000ff
        /*06ec*/ 	.word	0x000000c8
        /*06f0*/ 	.short	0x010a
        /*06f2*/ 	.byte	0x15
	.zero		1


	//   ....[93]....
        /*06f4*/ 	.word	0x000050b0
        /*06f8*/ 	.word	0x000000ff
        /*06fc*/ 	.word	0x000000a0
        /*0700*/ 	.short	0x010a
        /*0702*/ 	.byte	0x15
	.zero		1


	//   ....[94]....
        /*0704*/ 	.word	0x000052b0
        /*0708*/ 	.word	0x000000ff
        /*070c*/ 	.word	0x00000080
        /*0710*/ 	.short	0x010b
        /*0712*/ 	.byte	0x15
	.zero		1


	//   ....[95]....
        /*0714*/ 	.word	0x000052c0
        /*0718*/ 	.word	0x000000ff
        /*071c*/ 	.word	0x00000000
        /*0720*/ 	.short	0x0101
        /*0722*/ 	.byte	0x06
	.zero		1


	//   ....[96]....
        /*0724*/ 	.word	0x000052d0
        /*0728*/ 	.word	0x000000ff
        /*072c*/ 	.word	0x000000a8
        /*0730*/ 	.short	0x010a
        /*0732*/ 	.byte	0x15
	.zero		1


	//   ....[97]....
        /*0734*/ 	.word	0x00005480
        /*0738*/ 	.word	0x000000ff
        /*073c*/ 	.word	0x00000088
        /*0740*/ 	.short	0x010b
        /*0742*/ 	.byte	0x15
	.zero		1


	//   ....[98]....
        /*0744*/ 	.word	0x00005490
        /*0748*/ 	.word	0x000000ff
        /*074c*/ 	.word	0x00000000
        /*0750*/ 	.short	0x0101
        /*0752*/ 	.byte	0x06
	.zero		1


	//   ....[99]....
        /*0754*/ 	.word	0x000054a0
        /*0758*/ 	.word	0x000000ff
        /*075c*/ 	.word	0x000000b0
        /*0760*/ 	.short	0x010a
        /*0762*/ 	.byte	0x15
	.zero		1


	//   ....[100]....
        /*0764*/ 	.word	0x00005650
        /*0768*/ 	.word	0x000000ff
        /*076c*/ 	.word	0x00000090
        /*0770*/ 	.short	0x010b
        /*0772*/ 	.byte	0x15
	.zero		1


	//   ....[101]....
        /*0774*/ 	.word	0x00005660
        /*0778*/ 	.word	0x000000ff
        /*077c*/ 	.word	0x00000000
        /*0780*/ 	.short	0x0101
        /*0782*/ 	.byte	0x06
	.zero		1


	//   ....[102]....
        /*0784*/ 	.word	0x00005670
        /*0788*/ 	.word	0x000000ff
        /*078c*/ 	.word	0x000000b8
        /*0790*/ 	.short	0x010a
        /*0792*/ 	.byte	0x15
	.zero		1


	//   ....[103]....
        /*0794*/ 	.word	0x000058b0
        /*0798*/ 	.word	0x000000ff
        /*079c*/ 	.word	0x00000098
        /*07a0*/ 	.short	0x010b
        /*07a2*/ 	.byte	0x15
	.zero		1


	//   ....[104]....
        /*07a4*/ 	.word	0x000058c0
        /*07a8*/ 	.word	0x000000ff
        /*07ac*/ 	.word	0x00000000
        /*07b0*/ 	.short	0x0101
        /*07b2*/ 	.byte	0x26
	.zero		1


	//   ....[105]....
        /*07b4*/ 	.word	0x00005900
        /*07b8*/ 	.word	0x000000ff
        /*07bc*/ 	.word	0x000000a0
        /*07c0*/ 	.short	0x010a
        /*07c2*/ 	.byte	0x15
	.zero		1


	//   ....[106]....
        /*07c4*/ 	.word	0x00005920
        /*07c8*/ 	.word	0x000000ff
        /*07cc*/ 	.word	0x000000a8
        /*07d0*/ 	.short	0x010a
        /*07d2*/ 	.byte	0x15
	.zero		1


	//   ....[107]....
        /*07d4*/ 	.word	0x00005940
        /*07d8*/ 	.word	0x000000ff
        /*07dc*/ 	.word	0x000000b0
        /*07e0*/ 	.short	0x010a
        /*07e2*/ 	.byte	0x15
	.zero		1


	//   ....[108]....
        /*07e4*/ 	.word	0x00005980
        /*07e8*/ 	.word	0x00000000
        /*07ec*/ 	.word	0x000000b8
        /*07f0*/ 	.short	0x010a
        /*07f2*/ 	.byte	0xff
	.zero		1


	//   ....[109]....
        /*07f4*/ 	.word	0x00005c80
        /*07f8*/ 	.word	0x00000003
        /*07fc*/ 	.word	0x000000d0
        /*0800*/ 	.short	0x010a
        /*0802*/ 	.byte	0xff
	.zero		1


	//   ....[110]....
        /*0804*/ 	.word	0x00005e00
        /*0808*/ 	.word	0x00000000
        /*080c*/ 	.word	0x00000000
        /*0810*/ 	.short	0x0101
        /*0812*/ 	.byte	0xff
	.zero		1


	//   ....[111]....
        /*0814*/ 	.word	0x000068f0
        /*0818*/ 	.word	0x00000003
        /*081c*/ 	.word	0x00000080
        /*0820*/ 	.short	0x010a
        /*0822*/ 	.byte	0xff
	.zero		1


	//   ....[112]....
        /*0824*/ 	.word	0x00006900
        /*0828*/ 	.word	0x00000050
        /*082c*/ 	.word	0x000000f0
        /*0830*/ 	.short	0x010a
        /*0832*/ 	.byte	0xff
	.zero		1


	//   ....[113]....
        /*0834*/ 	.word	0x00006a70
        /*0838*/ 	.word	0x00000003
        /*083c*/ 	.word	0x00000080
        /*0840*/ 	.short	0x010a
        /*0842*/ 	.byte	0xff
	.zero		1


	//   ....[114]....
        /*0844*/ 	.word	0x00006b90
        /*0848*/ 	.word	0x00000000
        /*084c*/ 	.word	0x00000000
        /*0850*/ 	.short	0x0101
        /*0852*/ 	.byte	0xff
	.zero		1


	//   ....[115]....
        /*0854*/ 	.word	0x00006c10
        /*0858*/ 	.word	0x00000050
        /*085c*/ 	.word	0x000000f0
        /*0860*/ 	.short	0x010a
        /*0862*/ 	.byte	0xff
	.zero		1


	//   ....[116]....
        /*0864*/ 	.word	0x000077e0
        /*0868*/ 	.word	0x00000000
        /*086c*/ 	.word	0x00000080
        /*0870*/ 	.short	0x010a
        /*0872*/ 	.byte	0xff
	.zero		1


	//   ....[117]....
        /*0874*/ 	.word	0x00007890
        /*0878*/ 	.word	0x00000000
        /*087c*/ 	.word	0x00000080
        /*0880*/ 	.short	0x010a
        /*0882*/ 	.byte	0xff
	.zero		1


	//   ....[118]....
        /*0884*/ 	.word	0x000079b0
        /*0888*/ 	.word	0x00000000
        /*088c*/ 	.word	0x00000000
        /*0890*/ 	.short	0x0101
        /*0892*/ 	.byte	0xff
	.zero		1


	//   ....[119]....
        /*0894*/ 	.word	0x00008570
        /*0898*/ 	.word	0x00000000
        /*089c*/ 	.word	0x00000080
        /*08a0*/ 	.short	0x010a
        /*08a2*/ 	.byte	0xff
	.zero		1


	//   ....[120]....
        /*08a4*/ 	.word	0x00008620
        /*08a8*/ 	.word	0x00000000
        /*08ac*/ 	.word	0x00000080
        /*08b0*/ 	.short	0x010a
        /*08b2*/ 	.byte	0xff
	.zero		1


	//   ....[121]....
        /*08b4*/ 	.word	0x00008750
        /*08b8*/ 	.word	0x00000000
        /*08bc*/ 	.word	0x00000000
        /*08c0*/ 	.short	0x0101
        /*08c2*/ 	.byte	0xff
	.zero		1


	//   ....[122]....
        /*08c4*/ 	.word	0x00009330
        /*08c8*/ 	.word	0x00000000
        /*08cc*/ 	.word	0x00000080
        /*08d0*/ 	.short	0x010a
        /*08d2*/ 	.byte	0xff
	.zero		1


	//   ....[123]....
        /*08d4*/ 	.word	0x000093e0
        /*08d8*/ 	.word	0x00000000
        /*08dc*/ 	.word	0x00000080
        /*08e0*/ 	.short	0x010a
        /*08e2*/ 	.byte	0xff
	.zero		1


	//   ....[124]....
        /*08e4*/ 	.word	0x00009500
        /*08e8*/ 	.word	0x00000000
        /*08ec*/ 	.word	0x00000000
        /*08f0*/ 	.short	0x0101
        /*08f2*/ 	.byte	0xff
	.zero		1


	//   ....[125]....
        /*08f4*/ 	.word	0x000097c0
        /*08f8*/ 	.word	0x00000050
        /*08fc*/ 	.word	0x00000000
        /*0900*/ 	.short	0x0101
        /*0902*/ 	.byte	0xff
	.zero		1


	//   ....[126]....
        /*0904*/ 	.word	0x0000a240
        /*0908*/ 	.word	0x00000000
        /*090c*/ 	.word	0x00000140
        /*0910*/ 	.short	0x010a
        /*0912*/ 	.byte	0xff
	.zero		1


	//   ....[127]....
        /*0914*/ 	.word	0x0000a2a0
        /*0918*/ 	.word	0x00000000
        /*091c*/ 	.word	0x00000040
        /*0920*/ 	.short	0x010a
        /*0922*/ 	.byte	0xff
	.zero		1


	//   ....[128]....
        /*0924*/ 	.word	0x0000a300
        /*0928*/ 	.word	0x00000000
        /*092c*/ 	.word	0x00000040
        /*0930*/ 	.short	0x010a
        /*0932*/ 	.byte	0xff
	.zero		1


	//   ....[129]....
        /*0934*/ 	.word	0x0000a350
        /*0938*/ 	.word	0x00000003
        /*093c*/ 	.word	0x000000d0
        /*0940*/ 	.short	0x010a
        /*0942*/ 	.byte	0xff
	.zero		1


	//   ....[130]....
        /*0944*/ 	.word	0x0000a3b0
        /*0948*/ 	.word	0x00000000
        /*094c*/ 	.word	0x00000000
        /*0950*/ 	.short	0x010a
        /*0952*/ 	.byte	0xff
	.zero		1


	//   ....[131]....
        /*0954*/ 	.word	0x0000a410
        /*0958*/ 	.word	0x00000000
        /*095c*/ 	.word	0x00000000
        /*0960*/ 	.short	0x010a
        /*0962*/ 	.byte	0xff
	.zero		1


	//   ....[132]....
        /*0964*/ 	.word	0x0000a470
        /*0968*/ 	.word	0x00000000
        /*096c*/ 	.word	0x00000000
        /*0970*/ 	.short	0x010a
        /*0972*/ 	.byte	0xff
	.zero		1


	//   ....[133]....
        /*0974*/ 	.word	0x0000a4d0
        /*0978*/ 	.word	0x00000000
        /*097c*/ 	.word	0x00000000
        /*0980*/ 	.short	0x010a
        /*0982*/ 	.byte	0xff
	.zero		1


	//   ....[134]....
        /*0984*/ 	.word	0x0000a530
        /*0988*/ 	.word	0x00000000
        /*098c*/ 	.word	0x00000000
        /*0990*/ 	.short	0x010a
        /*0992*/ 	.byte	0xff
	.zero		1


	//   ....[135]....
        /*0994*/ 	.word	0x0000a590
        /*0998*/ 	.word	0x00000000
        /*099c*/ 	.word	0x00000000
        /*09a0*/ 	.short	0x010a
        /*09a2*/ 	.byte	0xff
	.zero		1


	//   ....[136]....
        /*09a4*/ 	.word	0x0000a5f0
        /*09a8*/ 	.word	0x00000000
        /*09ac*/ 	.word	0x00000000
        /*09b0*/ 	.short	0x010a
        /*09b2*/ 	.byte	0xff
	.zero		1


	//   ....[137]....
        /*09b4*/ 	.word	0x0000a640
        /*09b8*/ 	.word	0x00000002
        /*09bc*/ 	.word	0x00000130
        /*09c0*/ 	.short	0x010a
        /*09c2*/ 	.byte	0xff
	.zero		1


	//   ....[138]....
        /*09c4*/ 	.word	0x0000a6a0
        /*09c8*/ 	.word	0x00000002
        /*09cc*/ 	.word	0x000000e0
        /*09d0*/ 	.short	0x010a
        /*09d2*/ 	.byte	0xff
	.zero		1


	//   ....[139]....
        /*09d4*/ 	.word	0x0000a6f0
        /*09d8*/ 	.word	0x00000002
        /*09dc*/ 	.word	0x000000d0
        /*09e0*/ 	.short	0x010a
        /*09e2*/ 	.byte	0xff
	.zero		1


	//   ....[140]....
        /*09e4*/ 	.word	0x0000a750
        /*09e8*/ 	.word	0x00000000
        /*09ec*/ 	.word	0x000000e0
        /*09f0*/ 	.short	0x010a
        /*09f2*/ 	.byte	0xff
	.zero		1


	//   ....[141]....
        /*09f4*/ 	.word	0x0000a7b0
        /*09f8*/ 	.word	0x00000005
        /*09fc*/ 	.word	0x00000008
        /*0a00*/ 	.short	0x010a
        /*0a02*/ 	.byte	0xff
	.zero		1


	//   ....[142]....
        /*0a04*/ 	.word	0x0000a890
        /*0a08*/ 	.word	0x00000000
        /*0a0c*/ 	.word	0x00000008
        /*0a10*/ 	.short	0x010a
        /*0a12*/ 	.byte	0xff
	.zero		1


	//   ....[143]....
        /*0a14*/ 	.word	0x0000a8e0
        /*0a18*/ 	.word	0x00000000
        /*0a1c*/ 	.word	0x000000d0
        /*0a20*/ 	.short	0x010a
        /*0a22*/ 	.byte	0xff
	.zero		1


	//   ....[144]....
        /*0a24*/ 	.word	0x0000a940
        /*0a28*/ 	.word	0x00000000
        /*0a2c*/ 	.word	0x00000110
        /*0a30*/ 	.short	0x010a
        /*0a32*/ 	.byte	0xff
	.zero		1


	//   ....[145]....
        /*0a34*/ 	.word	0x0000a9a0
        /*0a38*/ 	.word	0x00000000
        /*0a3c*/ 	.word	0x00000000
        /*0a40*/ 	.short	0x010a
        /*0a42*/ 	.byte	0xff
	.zero		1


	//   ....[146]....
        /*0a44*/ 	.word	0x0000aa00
        /*0a48*/ 	.word	0x00000000
        /*0a4c*/ 	.word	0x00000000
        /*0a50*/ 	.short	0x010a
        /*0a52*/ 	.byte	0xff
	.zero		1


	//   ....[147]....
        /*0a54*/ 	.word	0x0000aa60
        /*0a58*/ 	.word	0x00000000
        /*0a5c*/ 	.word	0x00000000
        /*0a60*/ 	.short	0x010a
        /*0a62*/ 	.byte	0xff
	.zero		1


	//   ....[148]....
        /*0a64*/ 	.word	0x0000aac0
        /*0a68*/ 	.word	0x00000000
        /*0a6c*/ 	.word	0x00000000
        /*0a70*/ 	.short	0x010a
        /*0a72*/ 	.byte	0xff
	.zero		1


	//   ....[149]....
        /*0a74*/ 	.word	0x0000ab20
        /*0a78*/ 	.word	0x00000000
        /*0a7c*/ 	.word	0x00000150
        /*0a80*/ 	.short	0x010a
        /*0a82*/ 	.byte	0xff
	.zero		1


	//   ....[150]....
        /*0a84*/ 	.word	0x0000ab70
        /*0a88*/ 	.word	0x0000000c
        /*0a8c*/ 	.word	0x000000d0
        /*0a90*/ 	.short	0x010a
        /*0a92*/ 	.byte	0xff
	.zero		1


	//   ....[151]....
        /*0a94*/ 	.word	0x0000abd0
        /*0a98*/ 	.word	0x00000000
        /*0a9c*/ 	.word	0x000000c8
        /*0aa0*/ 	.short	0x010a
        /*0aa2*/ 	.byte	0xff
	.zero		1


	//   ....[152]....
        /*0aa4*/ 	.word	0x0000ac30
        /*0aa8*/ 	.word	0x00000000
        /*0aac*/ 	.word	0x000000a0
        /*0ab0*/ 	.short	0x010a
        /*0ab2*/ 	.byte	0xff
	.zero		1


	//   ....[153]....
        /*0ab4*/ 	.word	0x0000ac90
        /*0ab8*/ 	.word	0x00000000
        /*0abc*/ 	.word	0x000000a8
        /*0ac0*/ 	.short	0x010a
        /*0ac2*/ 	.byte	0xff
	.zero		1


	//   ....[154]....
        /*0ac4*/ 	.word	0x0000acf0
        /*0ac8*/ 	.word	0x00000000
        /*0acc*/ 	.word	0x000000b0
        /*0ad0*/ 	.short	0x010a
        /*0ad2*/ 	.byte	0xff
	.zero		1


	//   ....[155]....
        /*0ad4*/ 	.word	0x0000ad50
        /*0ad8*/ 	.word	0x00000000
        /*0adc*/ 	.word	0x000000b8
        /*0ae0*/ 	.short	0x010a
        /*0ae2*/ 	.byte	0xff
	.zero		1


	//   ....[156]....
        /*0ae4*/ 	.word	0x0000adb0
        /*0ae8*/ 	.word	0x00000000
        /*0aec*/ 	.word	0x000000a0
        /*0af0*/ 	.short	0x010a
        /*0af2*/ 	.byte	0xff
	.zero		1


	//   ....[157]....
        /*0af4*/ 	.word	0x0000ae10
        /*0af8*/ 	.word	0x00000000
        /*0afc*/ 	.word	0x000000a8
        /*0b00*/ 	.short	0x010a
        /*0b02*/ 	.byte	0xff
	.zero		1


	//   ....[158]....
        /*0b04*/ 	.word	0x0000ae70
        /*0b08*/ 	.word	0x00000000
        /*0b0c*/ 	.word	0x000000b0
        /*0b10*/ 	.short	0x010a
        /*0b12*/ 	.byte	0xff
	.zero		1


	//   ....[159]....
        /*0b14*/ 	.word	0x0000aec0
        /*0b18*/ 	.word	0x00000003
        /*0b1c*/ 	.word	0x000000d0
        /*0b20*/ 	.short	0x010a
        /*0b22*/ 	.byte	0xff
	.zero		1


	//   ....[160]....
        /*0b24*/ 	.word	0x0000af10
        /*0b28*/ 	.word	0x00000003
        /*0b2c*/ 	.word	0x00000080
        /*0b30*/ 	.short	0x010a
        /*0b32*/ 	.byte	0xff
	.zero		1


	//   ....[161]....
        /*0b34*/ 	.word	0x0000af60
        /*0b38*/ 	.word	0x00000050
        /*0b3c*/ 	.word	0x000000f0
        /*0b40*/ 	.short	0x010a
        /*0b42*/ 	.byte	0xff
	.zero		1


	//   ....[162]....
        /*0b44*/ 	.word	0x0000afb0
        /*0b48*/ 	.word	0x00000000
        /*0b4c*/ 	.word	0x00000080
        /*0b50*/ 	.short	0x010a
        /*0b52*/ 	.byte	0xff
	.zero		1


	//   ....[163]....
        /*0b54*/ 	.word	0x0000b000
        /*0b58*/ 	.word	0x00000000
        /*0b5c*/ 	.word	0x00000080
        /*0b60*/ 	.short	0x010a
        /*0b62*/ 	.byte	0xff
	.zero		1


	//   ....[164]....
        /*0b64*/ 	.word	0x0000b050
        /*0b68*/ 	.word	0x00000000
        /*0b6c*/ 	.word	0x00000080
        /*0b70*/ 	.short	0x010a
        /*0b72*/ 	.byte	0xff
	.zero		1


	//----- nvinfo : EIATTR_NUM_MBARRIERS
	.align		4
.L_48:
        /*0b74*/ 	.byte	0x03, 0x38
        /*0b76*/ 	.short	0x002b


	//----- nvinfo : EIATTR_EXIT_INSTR_OFFSETS
	.align		4
        /*0b78*/ 	.byte	0x04, 0x1c
        /*0b7a*/ 	.short	(.L_50 - .L_49)


	//   ....[0]....
.L_49:
        /*0b7c*/ 	.word	0x00002df0


	//   ....[1]....
        /*0b80*/ 	.word	0x000032e0


	//   ....[2]....
        /*0b84*/ 	.word	0x00003340


	//   ....[3]....
        /*0b88*/ 	.word	0x000046c0


	//   ....[4]....
        /*0b8c*/ 	.word	0x000059b0


	//   ....[5]....
        /*0b90*/ 	.word	0x000059f0


	//   ....[6]....
        /*0b94*/ 	.word	0x0000a230


	//----- nvinfo : EIATTR_MAX_THREADS
	.align		4
.L_50:
        /*0b98*/ 	.byte	0x04, 0x05
        /*0b9a*/ 	.short	(.L_52 - .L_51)
.L_51:
        /*0b9c*/ 	.word	0x00000100
        /*0ba0*/ 	.word	0x00000001
        /*0ba4*/ 	.word	0x00000001


	//----- nvinfo : EIATTR_CRS_STACK_SIZE
	.align		4
.L_52:
        /*0ba8*/ 	.byte	0x04, 0x1e
        /*0baa*/ 	.short	(.L_54 - .L_53)
.L_53:
        /*0bac*/ 	.word	0x00000000


	//----- nvinfo : EIATTR_CBANK_PARAM_SIZE
	.align		4
.L_54:
        /*0bb0*/ 	.byte	0x03, 0x19
        /*0bb2*/ 	.short	0x0800


	//----- nvinfo : EIATTR_PARAM_CBANK
	.align		4
        /*0bb4*/ 	.byte	0x04, 0x0a
        /*0bb6*/ 	.short	(.L_56 - .L_55)
	.align		4
.L_55:
        /*0bb8*/ 	.word	index@(.nv.constant0._ZN7cutlass13device_kernelINS_4gemm6kernel13GemmUniversalIN4cute5tupleIJiiiiEEENS1_10collective13CollectiveMmaINS1_35MainloopSm100TmaUmmaWarpSpecializedILi8ELi2ELi4ENS5_IJNS4_1CILi2EEESB_NSA_ILi1EEEEEEEENS5_IJNSA_ILi128EEENSA_ILi256EEESF_EEEaNS5_IJlSC_lEEEaSI_NS4_8TiledMMAINS4_8MMA_AtomIJNS4_21SM100_MMA_S8_2x1SM_SSIaaiLi128ELi256ELNS4_4UMMA5MajorE0ELSN_0ELNSM_8SaturateE0EEEEEENS4_6LayoutINS5_IJSC_SC_SC_EEENS5_IJNSA_ILi0EEEST_ST_EEEEENS5_IJNS4_10UnderscoreESW_SW_EEEEENS4_28SM100_TMA_2SM_LOAD_MULTICASTENS4_14ComposedLayoutINS4_7SwizzleILi3ELi4ELi3EEENS4_18smem_ptr_flag_bitsILi8EEENSR_INS5_IJNSA_ILi8EEESF_EEENS5_IJSF_SC_EEEEEEEvNS4_8identityENS4_18SM100_TMA_2SM_LOADES19_vS1A_EENS_8epilogue10collective18CollectiveEpilogueINS1D_23Sm100TmaWarpSpecializedILi4ELi2ELi32ELb0ELb0EEEJNS5_IJNSA_ILi64EEESG_SF_EEENS5_IJNSR_IS1I_SC_EENSR_INS5_IJNSA_ILi32EEESB_EEENS5_IJSC_SF_EEEEEEEEaSI_aSI_NS1D_6fusion15FusionCallbacksIS1H_NS1Q_17LinearCombinationIaiaiLNS_15FloatRoundStyleE2EEES1J_S1P_JEEENS4_5SM1004TMEM4LOAD26SM100_TMEM_LOAD_32dp32b32xENS4_13SM90_TMA_LOADENS10_INS11_ILi1ELi4ELi3EEES14_NSR_INS5_IJS15_S1L_EEENS5_IJS1L_SC_EEEEEEENS4_39AutoVectorizingCopyWithAssumedAlignmentILi128EEENS4_14SM90_TMA_STOREES25_S27_S27_EEEvvEEEEvNT_6ParamsE)
        /*0bbc*/ 	.short	0x0380
        /*0bbe*/ 	.short	0x0800


	//----- nvinfo : EIATTR_SW_WAR
	.align		4
.L_56:
        /*0bc0*/ 	.byte	0x04, 0x36
        /*0bc2*/ 	.short	(.L_58 - .L_57)
.L_57:
        /*0bc4*/ 	.word	0x00000008
.L_58:


//--------------------- .nv.callgraph             --------------------------
	.section	.nv.callgraph,"",@"SHT_CUDA_CALLGRAPH"
	.align	4
	.sectionentsize	8
	.align		4
        /*0000*/ 	.word	0x00000000
	.align		4
        /*0004*/ 	.word	0xffffffff
	.align		4
        /*0008*/ 	.word	index@(_ZN7cutlass13device_kernelINS_4gemm6kernel13GemmUniversalIN4cute5tupleIJiiiiEEENS1_10collective13CollectiveMmaINS1_35MainloopSm100TmaUmmaWarpSpecializedILi8ELi2ELi4ENS5_IJNS4_1CILi2EEESB_NSA_ILi1EEEEEEEENS5_IJNSA_ILi128EEENSA_ILi256EEESF_EEEaNS5_IJlSC_lEEEaSI_NS4_8TiledMMAINS4_8MMA_AtomIJNS4_21SM100_MMA_S8_2x1SM_SSIaaiLi128ELi256ELNS4_4UMMA5MajorE0ELSN_0ELNSM_8SaturateE0EEEEEENS4_6LayoutINS5_IJSC_SC_SC_EEENS5_IJNSA_ILi0EEEST_ST_EEEEENS5_IJNS4_10UnderscoreESW_SW_EEEEENS4_28SM100_TMA_2SM_LOAD_MULTICASTENS4_14ComposedLayoutINS4_7SwizzleILi3ELi4ELi3EEENS4_18smem_ptr_flag_bitsILi8EEENSR_INS5_IJNSA_ILi8EEESF_EEENS5_IJSF_SC_EEEEEEEvNS4_8identityENS4_18SM100_TMA_2SM_LOADES19_vS1A_EENS_8epilogue10collective18CollectiveEpilogueINS1D_23Sm100TmaWarpSpecializedILi4ELi2ELi32ELb0ELb0EEEJNS5_IJNSA_ILi64EEESG_SF_EEENS5_IJNSR_IS1I_SC_EENSR_INS5_IJNSA_ILi32EEESB_EEENS5_IJSC_SF_EEEEEEEEaSI_aSI_NS1D_6fusion15FusionCallbacksIS1H_NS1Q_17LinearCombinationIaiaiLNS_15FloatRoundStyleE2EEES1J_S1P_JEEENS4_5SM1004TMEM4LOAD26SM100_TMEM_LOAD_32dp32b32xENS4_13SM90_TMA_LOADENS10_INS11_ILi1ELi4ELi3EEES14_NSR_INS5_IJS15_S1L_EEENS5_IJS1L_SC_EEEEEEENS4_39AutoVectorizingCopyWithAssumedAlignmentILi128EEENS4_14SM90_TMA_STOREES25_S27_S27_EEEvvEEEEvNT_6ParamsE)
	.align		4
        /*000c*/ 	.word	index@(__assertfail)
	.align		4
        /*0010*/ 	.word	0x00000000
	.align		4
        /*0014*/ 	.word	0xfffffffe
	.align		4
        /*0018*/ 	.word	0x00000000
	.align		4
        /*001c*/ 	.word	0xfffffffd
	.align		4
        /*0020*/ 	.word	0x00000000
	.align		4
        /*0024*/ 	.word	0xfffffffc


//--------------------- .nv.constant4             --------------------------
	.section	.nv.constant4,"a",@progbits
	.align	8
	.align		8
.nv.constant4:
        /*0000*/ 	.dword	__assertfail
	.align		8
        /*0008*/ 	.dword	__unnamed_1
	.align		8
        /*0010*/ 	.dword	__unnamed_2
	.align		8
        /*0018*/ 	.dword	__unnamed_3
	.align		8
        /*0020*/ 	.dword	_ZN40_INTERNAL_f38c3483_4_k_cu_2b9cc4e9_101744cuda3std3__45__cpo5beginE
	.align		8
        /*0028*/ 	.dword	_ZN40_INTERNAL_f38c3483_4_k_cu_2b9cc4e9_101744cuda3std3__45__cpo3endE
	.align		8
        /*0030*/ 	.dword	_ZN40_INTERNAL_f38c3483_4_k_cu_2b9cc4e9_101744cuda3std3__45__cpo6cbeginE
	.align		8
        /*0038*/ 	.dword	_ZN40_INTERNAL_f38c3483_4_k_cu_2b9cc4e9_101744cuda3std3__45__cpo4cendE
	.align		8
        /*0040*/ 	.dword	_ZN40_INTERNAL_f38c3483_4_k_cu_2b9cc4e9_101744cuda3std3__442_GLOBAL__N__f38c3483_4_k_cu_2b9cc4e9_101746ignoreE
	.align		8
        /*0048*/ 	.dword	_ZN40_INTERNAL_f38c3483_4_k_cu_2b9cc4e9_101744cuda3std3__419piecewise_constructE
	.align		8
        /*0050*/ 	.dword	_ZN40_INTERNAL_f38c3483_4_k_cu_2b9cc4e9_101744cuda3std3__48in_placeE
	.align		8
        /*0058*/ 	.dword	_ZN40_INTERNAL_f38c3483_4_k_cu_2b9cc4e9_101744cuda3std6ranges3__45__cpo4swapE
	.align		8
        /*0060*/ 	.dword	_ZN40_INTERNAL_f38c3483_4_k_cu_2b9cc4e9_101744cuda3std6ranges3__45__cpo9iter_moveE
	.align		8
        /*0068*/ 	.dword	_ZN40_INTERNAL_f38c3483_4_k_cu_2b9cc4e9_101744cute7productE
	.align		8
        /*0070*/ 	.dword	_ZN40_INTERNAL_f38c3483_4_k_cu_2b9cc4e9_101744cute1_E
	.align		8
        /*0078*/ 	.dword	$str$25
	.align		8
        /*0080*/ 	.dword	$str$26
	.align		8
        /*0088*/ 	.dword	$str$27
	.align		8
        /*0090*/ 	.dword	$str$28


//--------------------- .text._ZN7cutlass13device_kernelINS_4gemm6kernel13GemmUniversalIN4cute5tupleIJiiiiEEENS1_10collective13CollectiveMmaINS1_35MainloopSm100TmaUmmaWarpSpecializedILi8ELi2ELi4ENS5_IJNS4_1CILi2EEESB_NSA_ILi1EEEEEEEENS5_IJNSA_ILi128EEENSA_ILi256EEESF_EEEaNS5_IJlSC_lEEEaSI_NS4_8TiledMMAINS4_8MMA_AtomIJNS4_21SM100_MMA_S8_2x1SM_SSIaaiLi128ELi256ELNS4_4UMMA5MajorE0ELSN_0ELNSM_8SaturateE0EEEEEENS4_6LayoutINS5_IJSC_SC_SC_EEENS5_IJNSA_ILi0EEEST_ST_EEEEENS5_IJNS4_10UnderscoreESW_SW_EEEEENS4_28SM100_TMA_2SM_LOAD_MULTICASTENS4_14ComposedLayoutINS4_7SwizzleILi3ELi4ELi3EEENS4_18smem_ptr_flag_bitsILi8EEENSR_INS5_IJNSA_ILi8EEESF_EEENS5_IJSF_SC_EEEEEEEvNS4_8identityENS4_18SM100_TMA_2SM_LOADES19_vS1A_EENS_8epilogue10collective18CollectiveEpilogueINS1D_23Sm100TmaWarpSpecializedILi4ELi2ELi32ELb0ELb0EEEJNS5_IJNSA_ILi64EEESG_SF_EEENS5_IJNSR_IS1I_SC_EENSR_INS5_IJNSA_ILi32EEESB_EEENS5_IJSC_SF_EEEEEEEEaSI_aSI_NS1D_6fusion15FusionCallbacksIS1H_NS1Q_17LinearCombinationIaiaiLNS_15FloatRoundStyleE2EEES1J_S1P_JEEENS4_5SM1004TMEM4LOAD26SM100_TMEM_LOAD_32dp32b32xENS4_13SM90_TMA_LOADENS10_INS11_ILi1ELi4ELi3EEES14_NSR_INS5_IJS15_S1L_EEENS5_IJS1L_SC_EEEEEEENS4_39AutoVectorizingCopyWithAssumedAlignmentILi128EEENS4_14SM90_TMA_STOREES25_S27_S27_EEEvvEEEEvNT_6ParamsE --------------------------
	.section	.text._ZN7cutlass13device_kernelINS_4gemm6kernel13GemmUniversalIN4cute5tupleIJiiiiEEENS1_10collective13CollectiveMmaINS1_35MainloopSm100TmaUmmaWarpSpecializedILi8ELi2ELi4ENS5_IJNS4_1CILi2EEESB_NSA_ILi1EEEEEEEENS5_IJNSA_ILi128EEENSA_ILi256EEESF_EEEaNS5_IJlSC_lEEEaSI_NS4_8TiledMMAINS4_8MMA_AtomIJNS4_21SM100_MMA_S8_2x1SM_SSIaaiLi128ELi256ELNS4_4UMMA5MajorE0ELSN_0ELNSM_8SaturateE0EEEEEENS4_6LayoutINS5_IJSC_SC_SC_EEENS5_IJNSA_ILi0EEEST_ST_EEEEENS5_IJNS4_10UnderscoreESW_SW_EEEEENS4_28SM100_TMA_2SM_LOAD_MULTICASTENS4_14ComposedLayoutINS4_7SwizzleILi3ELi4ELi3EEENS4_18smem_ptr_flag_bitsILi8EEENSR_INS5_IJNSA_ILi8EEESF_EEENS5_IJSF_SC_EEEEEEEvNS4_8identityENS4_18SM100_TMA_2SM_LOADES19_vS1A_EENS_8epilogue10collective18CollectiveEpilogueINS1D_23Sm100TmaWarpSpecializedILi4ELi2ELi32ELb0ELb0EEEJNS5_IJNSA_ILi64EEESG_SF_EEENS5_IJNSR_IS1I_SC_EENSR_INS5_IJNSA_ILi32EEESB_EEENS5_IJSC_SF_EEEEEEEEaSI_aSI_NS1D_6fusion15FusionCallbacksIS1H_NS1Q_17LinearCombinationIaiaiLNS_15FloatRoundStyleE2EEES1J_S1P_JEEENS4_5SM1004TMEM4LOAD26SM100_TMEM_LOAD_32dp32b32xENS4_13SM90_TMA_LOADENS10_INS11_ILi1ELi4ELi3EEES14_NSR_INS5_IJS15_S1L_EEENS5_IJS1L_SC_EEEEEEENS4_39AutoVectorizingCopyWithAssumedAlignmentILi128EEENS4_14SM90_TMA_STOREES25_S27_S27_EEEvvEEEEvNT_6ParamsE,"ax",@progbits
	.align	128
.text._ZN7cutlass13device_kernelINS_4gemm6kernel13GemmUniversalIN4cute5tupleIJiiiiEEENS1_10collective13CollectiveMmaINS1_35MainloopSm100TmaUmmaWarpSpecializedILi8ELi2ELi4ENS5_IJNS4_1CILi2EEESB_NSA_ILi1EEEEEEEENS5_IJNSA_ILi128EEENSA_ILi256EEESF_EEEaNS5_IJlSC_lEEEaSI_NS4_8TiledMMAINS4_8MMA_AtomIJNS4_21SM100_MMA_S8_2x1SM_SSIaaiLi128ELi256ELNS4_4UMMA5MajorE0ELSN_0ELNSM_8SaturateE0EEEEEENS4_6LayoutINS5_IJSC_SC_SC_EEENS5_IJNSA_ILi0EEEST_ST_EEEEENS5_IJNS4_10UnderscoreESW_SW_EEEEENS4_28SM100_TMA_2SM_LOAD_MULTICASTENS4_14ComposedLayoutINS4_7SwizzleILi3ELi4ELi3EEENS4_18smem_ptr_flag_bitsILi8EEENSR_INS5_IJNSA_ILi8EEESF_EEENS5_IJSF_SC_EEEEEEEvNS4_8identityENS4_18SM100_TMA_2SM_LOADES19_vS1A_EENS_8epilogue10collective18CollectiveEpilogueINS1D_23Sm100TmaWarpSpecializedILi4ELi2ELi32ELb0ELb0EEEJNS5_IJNSA_ILi64EEESG_SF_EEENS5_IJNSR_IS1I_SC_EENSR_INS5_IJNSA_ILi32EEESB_EEENS5_IJSC_SF_EEEEEEEEaSI_aSI_NS1D_6fusion15FusionCallbacksIS1H_NS1Q_17LinearCombinationIaiaiLNS_15FloatRoundStyleE2EEES1J_S1P_JEEENS4_5SM1004TMEM4LOAD26SM100_TMEM_LOAD_32dp32b32xENS4_13SM90_TMA_LOADENS10_INS11_ILi1ELi4ELi3EEES14_NSR_INS5_IJS15_S1L_EEENS5_IJS1L_SC_EEEEEEENS4_39AutoVectorizingCopyWithAssumedAlignmentILi128EEENS4_14SM90_TMA_STOREES25_S27_S27_EEEvvEEEEvNT_6ParamsE:
        .type           _ZN7cutlass13device_kernelINS_4gemm6kernel13GemmUniversalIN4cute5tupleIJiiiiEEENS1_10collective13CollectiveMmaINS1_35MainloopSm100TmaUmmaWarpSpecializedILi8ELi2ELi4ENS5_IJNS4_1CILi2EEESB_NSA_ILi1EEEEEEEENS5_IJNSA_ILi128EEENSA_ILi256EEESF_EEEaNS5_IJlSC_lEEEaSI_NS4_8TiledMMAINS4_8MMA_AtomIJNS4_21SM100_MMA_S8_2x1SM_SSIaaiLi128ELi256ELNS4_4UMMA5MajorE0ELSN_0ELNSM_8SaturateE0EEEEEENS4_6LayoutINS5_IJSC_SC_SC_EEENS5_IJNSA_ILi0EEEST_ST_EEEEENS5_IJNS4_10UnderscoreESW_SW_EEEEENS4_28SM100_TMA_2SM_LOAD_MULTICASTENS4_14ComposedLayoutINS4_7SwizzleILi3ELi4ELi3EEENS4_18smem_ptr_flag_bitsILi8EEENSR_INS5_IJNSA_ILi8EEESF_EEENS5_IJSF_SC_EEEEEEEvNS4_8identityENS4_18SM100_TMA_2SM_LOADES19_vS1A_EENS_8epilogue10collective18CollectiveEpilogueINS1D_23Sm100TmaWarpSpecializedILi4ELi2ELi32ELb0ELb0EEEJNS5_IJNSA_ILi64EEESG_SF_EEENS5_IJNSR_IS1I_SC_EENSR_INS5_IJNSA_ILi32EEESB_EEENS5_IJSC_SF_EEEEEEEEaSI_aSI_NS1D_6fusion15FusionCallbacksIS1H_NS1Q_17LinearCombinationIaiaiLNS_15FloatRoundStyleE2EEES1J_S1P_JEEENS4_5SM1004TMEM4LOAD26SM100_TMEM_LOAD_32dp32b32xENS4_13SM90_TMA_LOADENS10_INS11_ILi1ELi4ELi3EEES14_NSR_INS5_IJS15_S1L_EEENS5_IJS1L_SC_EEEEEEENS4_39AutoVectorizingCopyWithAssumedAlignmentILi128EEENS4_14SM90_TMA_STOREES25_S27_S27_EEEvvEEEEvNT_6ParamsE,@function
        .size           _ZN7cutlass13device_kernelINS_4gemm6kernel13GemmUniversalIN4cute5tupleIJiiiiEEENS1_10collective13CollectiveMmaINS1_35MainloopSm100TmaUmmaWarpSpecializedILi8ELi2ELi4ENS5_IJNS4_1CILi2EEESB_NSA_ILi1EEEEEEEENS5_IJNSA_ILi128EEENSA_ILi256EEESF_EEEaNS5_IJlSC_lEEEaSI_NS4_8TiledMMAINS4_8MMA_AtomIJNS4_21SM100_MMA_S8_2x1SM_SSIaaiLi128ELi256ELNS4_4UMMA5MajorE0ELSN_0ELNSM_8SaturateE0EEEEEENS4_6LayoutINS5_IJSC_SC_SC_EEENS5_IJNSA_ILi0EEEST_ST_EEEEENS5_IJNS4_10UnderscoreESW_SW_EEEEENS4_28SM100_TMA_2SM_LOAD_MULTICASTENS4_14ComposedLayoutINS4_7SwizzleILi3ELi4ELi3EEENS4_18smem_ptr_flag_bitsILi8EEENSR_INS5_IJNSA_ILi8EEESF_EEENS5_IJSF_SC_EEEEEEEvNS4_8identityENS4_18SM100_TMA_2SM_LOADES19_vS1A_EENS_8epilogue10collective18CollectiveEpilogueINS1D_23Sm100TmaWarpSpecializedILi4ELi2ELi32ELb0ELb0EEEJNS5_IJNSA_ILi64EEESG_SF_EEENS5_IJNSR_IS1I_SC_EENSR_INS5_IJNSA_ILi32EEESB_EEENS5_IJSC_SF_EEEEEEEEaSI_aSI_NS1D_6fusion15FusionCallbacksIS1H_NS1Q_17LinearCombinationIaiaiLNS_15FloatRoundStyleE2EEES1J_S1P_JEEENS4_5SM1004TMEM4LOAD26SM100_TMEM_LOAD_32dp32b32xENS4_13SM90_TMA_LOADENS10_INS11_ILi1ELi4ELi3EEES14_NSR_INS5_IJS15_S1L_EEENS5_IJS1L_SC_EEEEEEENS4_39AutoVectorizingCopyWithAssumedAlignmentILi128EEENS4_14SM90_TMA_STOREES25_S27_S27_EEEvvEEEEvNT_6ParamsE,(.L_x_203 - _ZN7cutlass13device_kernelINS_4gemm6kernel13GemmUniversalIN4cute5tupleIJiiiiEEENS1_10collective13CollectiveMmaINS1_35MainloopSm100TmaUmmaWarpSpecializedILi8ELi2ELi4ENS5_IJNS4_1CILi2EEESB_NSA_ILi1EEEEEEEENS5_IJNSA_ILi128EEENSA_ILi256EEESF_EEEaNS5_IJlSC_lEEEaSI_NS4_8TiledMMAINS4_8MMA_AtomIJNS4_21SM100_MMA_S8_2x1SM_SSIaaiLi128ELi256ELNS4_4UMMA5MajorE0ELSN_0ELNSM_8SaturateE0EEEEEENS4_6LayoutINS5_IJSC_SC_SC_EEENS5_IJNSA_ILi0EEEST_ST_EEEEENS5_IJNS4_10UnderscoreESW_SW_EEEEENS4_28SM100_TMA_2SM_LOAD_MULTICASTENS4_14ComposedLayoutINS4_7SwizzleILi3ELi4ELi3EEENS4_18smem_ptr_flag_bitsILi8EEENSR_INS5_IJNSA_ILi8EEESF_EEENS5_IJSF_SC_EEEEEEEvNS4_8identityENS4_18SM100_TMA_2SM_LOADES19_vS1A_EENS_8epilogue10collective18CollectiveEpilogueINS1D_23Sm100TmaWarpSpecializedILi4ELi2ELi32ELb0ELb0EEEJNS5_IJNSA_ILi64EEESG_SF_EEENS5_IJNSR_IS1I_SC_EENSR_INS5_IJNSA_ILi32EEESB_EEENS5_IJSC_SF_EEEEEEEEaSI_aSI_NS1D_6fusion15FusionCallbacksIS1H_NS1Q_17LinearCombinationIaiaiLNS_15FloatRoundStyleE2EEES1J_S1P_JEEENS4_5SM1004TMEM4LOAD26SM100_TMEM_LOAD_32dp32b32xENS4_13SM90_TMA_LOADENS10_INS11_ILi1ELi4ELi3EEES14_NSR_INS5_IJS15_S1L_EEENS5_IJS1L_SC_EEEEEEENS4_39AutoVectorizingCopyWithAssumedAlignmentILi128EEENS4_14SM90_TMA_STOREES25_S27_S27_EEEvvEEEEvNT_6ParamsE)
        .other          _ZN7cutlass13device_kernelINS_4gemm6kernel13GemmUniversalIN4cute5tupleIJiiiiEEENS1_10collective13CollectiveMmaINS1_35MainloopSm100TmaUmmaWarpSpecializedILi8ELi2ELi4ENS5_IJNS4_1CILi2EEESB_NSA_ILi1EEEEEEEENS5_IJNSA_ILi128EEENSA_ILi256EEESF_EEEaNS5_IJlSC_lEEEaSI_NS4_8TiledMMAINS4_8MMA_AtomIJNS4_21SM100_MMA_S8_2x1SM_SSIaaiLi128ELi256ELNS4_4UMMA5MajorE0ELSN_0ELNSM_8SaturateE0EEEEEENS4_6LayoutINS5_IJSC_SC_SC_EEENS5_IJNSA_ILi0EEEST_ST_EEEEENS5_IJNS4_10UnderscoreESW_SW_EEEEENS4_28SM100_TMA_2SM_LOAD_MULTICASTENS4_14ComposedLayoutINS4_7SwizzleILi3ELi4ELi3EEENS4_18smem_ptr_flag_bitsILi8EEENSR_INS5_IJNSA_ILi8EEESF_EEENS5_IJSF_SC_EEEEEEEvNS4_8identityENS4_18SM100_TMA_2SM_LOADES19_vS1A_EENS_8epilogue10collective18CollectiveEpilogueINS1D_23Sm100TmaWarpSpecializedILi4ELi2ELi32ELb0ELb0EEEJNS5_IJNSA_ILi64EEESG_SF_EEENS5_IJNSR_IS1I_SC_EENSR_INS5_IJNSA_ILi32EEESB_EEENS5_IJSC_SF_EEEEEEEEaSI_aSI_NS1D_6fusion15FusionCallbacksIS1H_NS1Q_17LinearCombinationIaiaiLNS_15FloatRoundStyleE2EEES1J_S1P_JEEENS4_5SM1004TMEM4LOAD26SM100_TMEM_LOAD_32dp32b32xENS4_13SM90_TMA_LOADENS10_INS11_ILi1ELi4ELi3EEES14_NSR_INS5_IJS15_S1L_EEENS5_IJS1L_SC_EEEEEEENS4_39AutoVectorizingCopyWithAssumedAlignmentILi128EEENS4_14SM90_TMA_STOREES25_S27_S27_EEEvvEEEEvNT_6ParamsE,@"STO_CUDA_ENTRY STV_DEFAULT"
_ZN7cutlass13device_kernelINS_4gemm6kernel13GemmUniversalIN4cute5tupleIJiiiiEEENS1_10collective13CollectiveMmaINS1_35MainloopSm100TmaUmmaWarpSpecializedILi8ELi2ELi4ENS5_IJNS4_1CILi2EEESB_NSA_ILi1EEEEEEEENS5_IJNSA_ILi128EEENSA_ILi256EEESF_EEEaNS5_IJlSC_lEEEaSI_NS4_8TiledMMAINS4_8MMA_AtomIJNS4_21SM100_MMA_S8_2x1SM_SSIaaiLi128ELi256ELNS4_4UMMA5MajorE0ELSN_0ELNSM_8SaturateE0EEEEEENS4_6LayoutINS5_IJSC_SC_SC_EEENS5_IJNSA_ILi0EEEST_ST_EEEEENS5_IJNS4_10UnderscoreESW_SW_EEEEENS4_28SM100_TMA_2SM_LOAD_MULTICASTENS4_14ComposedLayoutINS4_7SwizzleILi3ELi4ELi3EEENS4_18smem_ptr_flag_bitsILi8EEENSR_INS5_IJNSA_ILi8EEESF_EEENS5_IJSF_SC_EEEEEEEvNS4_8identityENS4_18SM100_TMA_2SM_LOADES19_vS1A_EENS_8epilogue10collective18CollectiveEpilogueINS1D_23Sm100TmaWarpSpecializedILi4ELi2ELi32ELb0ELb0EEEJNS5_IJNSA_ILi64EEESG_SF_EEENS5_IJNSR_IS1I_SC_EENSR_INS5_IJNSA_ILi32EEESB_EEENS5_IJSC_SF_EEEEEEEEaSI_aSI_NS1D_6fusion15FusionCallbacksIS1H_NS1Q_17LinearCombinationIaiaiLNS_15FloatRoundStyleE2EEES1J_S1P_JEEENS4_5SM1004TMEM4LOAD26SM100_TMEM_LOAD_32dp32b32xENS4_13SM90_TMA_LOADENS10_INS11_ILi1ELi4ELi3EEES14_NSR_INS5_IJS15_S1L_EEENS5_IJS1L_SC_EEEEEEENS4_39AutoVectorizingCopyWithAssumedAlignmentILi128EEENS4_14SM90_TMA_STOREES25_S27_S27_EEEvvEEEEvNT_6ParamsE:
[----:B------:R-:W1:Y:S01]  /*0000*/  LDC R1, c[0x0][0x37c] ;  /* 0x0000df00ff017b82 */ /* 0x000e620000000800 */
[----:B------:R-:W2:Y:S01]  /*0010*/  S2R R87, SR_TID.X ;  /* 0x0000000000577919 */ /* 0x000ea20000002100 */
[----:B------:R-:W3:Y:S06]  /*0020*/  LDCU.64 UR8, c[0x0][0x890] ;  /* 0x00011200ff0877ac */ /* 0x000eec0008000a00 */
[----:B------:R-:W4:Y:S01]  /*0030*/  S2UR UR46, SR_CgaCtaId ;  /* 0x00000000002e79c3 */ /* 0x000f220000008800 */
[----:B------:R-:W-:Y:S02]  /*0040*/  PRMT R76, RZ, 0x7610, R76 ;  /* 0x00007610ff4c7816 */ /* 0x000fe4000000004c */
[----:B------:R-:W-:Y:S01]  /*0050*/  ELECT P1, URZ, PT ;  /* 0x0000000000ff782f */ /* 0x000fe20003820000 */
[----:B---3--:R-:W-:-:S04]  /*0060*/  UISETP.NE.U32.AND UP0, UPT, UR8, URZ, UPT ;  /* 0x000000ff0800728c */ /* 0x008fc8000bf05070 */
[----:B------:R-:W-:Y:S02]  /*0070*/  UISETP.NE.AND.EX UP0, UPT, UR9, URZ, UPT, UP0 ;  /* 0x000000ff0900728c */ /* 0x000fe4000bf05300 */
[----:B----4-:R-:W-:Y:S02]  /*0080*/  ULOP3.LUT UR47, UR46, 0x1, URZ, 0xc0, !UPT ;  /* 0x000000012e2f7892 */ /* 0x010fe4000f8ec0ff */
[----:B------:R-:W-:Y:S01]  /*0090*/  ULOP3.LUT UR48, UR46, 0x1, URZ, 0x3c, !UPT ;  /* 0x000000012e307892 */ /* 0x000fe2000f8e3cff */
[----:B--2---:R-:W-:-:S05]  /*00a0*/  SHF.R.U32.HI R77, RZ, 0x5, R87 ;  /* 0x00000005ff4d7819 */ /* 0x004fca0000011657 */
[----:B------:R-:W2:Y:S02]  /*00b0*/  SHFL.IDX PT, R0, R77, RZ, 0x1f ;  /* 0x00001fff4d007589 */ /* 0x000ea400000e0000 */
[----:B--2---:R-:W-:Y:S01]  /*00c0*/  R2UR UR18, R0 ;  /* 0x00000000001272ca */ /* 0x004fe200000e0000 */
[----:B-1----:R-:W-:-:S14]  /*00d0*/  BRA.U UP0, `(.L_x_0) ;  /* 0x0000000100307547 */ /* 0x002fdc000b800000 */
[----:B------:R-:W1:Y:S02]  /*00e0*/  LDCU.64 UR4, c[0x0][0x888] ;  /* 0x00011100ff0477ac */ /* 0x000e640008000a00 */
[----:B-1----:R-:W-:-:S04]  /*00f0*/  UISETP.NE.U32.AND UP0, UPT, UR4, URZ, UPT ;  /* 0x000000ff0400728c */ /* 0x002fc8000bf05070 */
[----:B------:R-:W-:-:S09]  /*0100*/  UISETP.NE.AND.EX UP0, UPT, UR5, URZ, UPT, UP0 ;  /* 0x000000ff0500728c */ /* 0x000fd2000bf05300 */
[----:B------:R-:W-:Y:S05]  /*0110*/  BRA.U !UP0, `(.L_x_1) ;  /* 0x0000000108147547 */ /* 0x000fea000b800000 */
[----:B------:R-:W1:Y:S01]  /*0120*/  LDC.64 R40, c[0x0][0x888] ;  /* 0x00022200ff287b82 */ /* 0x000e620000000a00 */
[----:B------:R-:W1:Y:S02]  /*0130*/  LDCU.64 UR4, c[0x0][0x358] ;  /* 0x00006b00ff0477ac */ /* 0x000e640008000a00 */
[----:B-1----:R1:W5:Y:S01]  /*0140*/  LDG.E R40, desc[UR4][R40.64] ;  /* 0x0000000428287981 */ /* 0x002362000c1e1900 */
[----:B------:R-:W-:Y:S01]  /*0150*/  HFMA2 R76, -RZ, RZ, 0, 5.9604644775390625e-08 ;  /* 0x00000001ff4c7431 */ /* 0x000fe200000001ff */
[----:B------:R-:W-:Y:S05]  /*0160*/  BRA `(.L_x_0) ;  /* 0x00000000000c7947 */ /* 0x000fea0003800000 */
.L_x_1:
[----:B------:R-:W1:Y:S01]  /*0170*/  LDCU UR4, c[0x0][0x880] ;  /* 0x00011000ff0477ac */ /* 0x000e620008000800 */
[----:B------:R-:W-:Y:S01]  /*0180*/  HFMA2 R76, -RZ, RZ, 0, 5.9604644775390625e-08 ;  /* 0x00000001ff4c7431 */ /* 0x000fe200000001ff */
[----:B-1----:R-:W-:-:S07]  /*0190*/  MOV R40, UR4 ;  /* 0x0000000400287c02 */ /* 0x002fce0008000f00 */
.L_x_0:
[----:B------:R-:W2:Y:S02]  /*01a0*/  LDCU.64 UR4, c[0x0][0x8b0] ;  /* 0x00011600ff0477ac */ /* 0x000ea40008000a00 */
[----:B--2---:R-:W-:-:S04]  /*01b0*/  UISETP.NE.U32.AND UP0, UPT, UR4, URZ, UPT ;  /* 0x000000ff0400728c */ /* 0x004fc8000bf05070 */
[----:B------:R-:W-:-:S09]  /*01c0*/  UISETP.NE.AND.EX UP0, UPT, UR5, URZ, UPT, UP0 ;  /* 0x000000ff0500728c */ /* 0x000fd2000bf05300 */
[----:B------:R-:W-:Y:S05]  /*01d0*/  BRA.U UP0, `(.L_x_2) ;  /* 0x0000000100287547 */ /* 0x000fea000b800000 */
[----:B------:R-:W2:Y:S02]  /*01e0*/  LDCU.64 UR4, c[0x0][0x8a8] ;  /* 0x00011500ff0477ac */ /* 0x000ea40008000a00 */
[----:B--2---:R-:W-:-:S04]  /*01f0*/  UISETP.NE.U32.AND UP0, UPT, UR4, URZ, UPT ;  /* 0x000000ff0400728c */ /* 0x004fc8000bf05070 */
[----:B------:R-:W-:-:S09]  /*0200*/  UISETP.NE.AND.EX UP0, UPT, UR5, URZ, UPT, UP0 ;  /* 0x000000ff0500728c */ /* 0x000fd2000bf05300 */
[----:B------:R-:W-:Y:S05]  /*0210*/  BRA.U !UP0, `(.L_x_3) ;  /* 0x0000000108107547 */ /* 0x000fea000b800000 */
[----:B------:R-:W2:Y:S01]  /*0220*/  LDC.64 R38, c[0x0][0x8a8] ;  /* 0x00022a00ff267b82 */ /* 0x000ea20000000a00 */
[----:B------:R-:W2:Y:S02]  /*0230*/  LDCU.64 UR4, c[0x0][0x358] ;  /* 0x00006b00ff0477ac */ /* 0x000ea40008000a00 */
[----:B--2---:R2:W5:Y:S01]  /*0240*/  LDG.E R38, desc[UR4][R38.64] ;  /* 0x0000000426267981 */ /* 0x004562000c1e1900 */
[----:B------:R-:W-:Y:S05]  /*0250*/  BRA `(.L_x_2) ;  /* 0x0000000000087947 */ /* 0x000fea0003800000 */
.L_x_3:
[----:B------:R-:W2:Y:S02]  /*0260*/  LDCU UR4, c[0x0][0x8a0] ;  /* 0x00011400ff0477ac */ /* 0x000ea40008000800 */
[----:B--2---:R-:W-:Y:S02]  /*0270*/  MOV R38, UR4 ;  /* 0x0000000400267c02 */ /* 0x004fe40008000f00 */
.L_x_2:
[----:B------:R-:W-:Y:S01]  /*0280*/  IMAD.U32 R0, RZ, RZ, UR18 ;  /* 0x00000012ff007e24 */ /* 0x000fe2000f8e00ff */
[----:B------:R-:W-:Y:S04]  /*0290*/  BSSY.RECONVERGENT B0, `(.L_x_4) ;  /* 0x000000c000007945 */ /* 0x000fe80003800200 */
[C---:B------:R-:W-:Y:S02]  /*02a0*/  ISETP.NE.OR P2, PT, R0.reuse, 0x1, !P1 ;  /* 0x000000010000780c */ /* 0x040fe40004f45670 */
[----:B------:R-:W-:-:S11]  /*02b0*/  ISETP.NE.OR P0, PT, R0, 0x3, !P1 ;  /* 0x000000030000780c */ /* 0x000fd60004f05670 */
[----:B------:R-:W-:Y:S05]  /*02c0*/  @P2 BRA `(.L_x_5) ;  /* 0x0000000000202947 */ /* 0x000fea0003800000 */
[----:B------:R-:W3:Y:S02]  /*02d0*/  LDCU.64 UR4, c[0x0][0x348] ;  /* 0x00006900ff0477ac */ /* 0x000ee40008000a00 */
[----:B---3--:R-:W-:Y:S02]  /*02e0*/  UIADD3 UR6, UP1, UPT, UR4, 0x80, URZ ;  /* 0x0000008004067890 */ /* 0x008fe4000ff3e0ff */
[----:B------:R-:W-:Y:S02]  /*02f0*/  UIADD3 UR4, UP0, UPT, UR4, 0x180, URZ ;  /* 0x0000018004047890 */ /* 0x000fe4000ff1e0ff */
[----:B------:R-:W-:Y:S02]  /*0300*/  UIADD3.X UR7, UPT, UPT, URZ, UR5, URZ, UP1, !UPT ;  /* 0x00000005ff077290 */ /* 0x000fe40008ffe4ff */
[----:B------:R-:W-:-:S07]  /*0310*/  UIADD3.X UR5, UPT, UPT, URZ, UR5, URZ, UP0, !UPT ;  /* 0x00000005ff057290 */ /* 0x000fce00087fe4ff */
[----:B------:R3:W-:Y:S02]  /*0320*/  UTMACCTL.PF [UR6] ;  /* 0x00000000060079b9 */ /* 0x0007e40008040000 */
[----:B------:R3:W-:Y:S02]  /*0330*/  UTMACCTL.PF [UR4] ;  /* 0x00000000040079b9 */ /* 0x0007e40008040000 */
[----:B---3--:R-:W-:Y:S01]  /*0340*/  NOP ;  /* 0x0000000000007918 */ /* 0x008fe20000000000 */
.L_x_5:
[----:B------:R-:W-:Y:S05]  /*0350*/  BSYNC.RECONVERGENT B0 ;  /* 0x0000000000007941 */ /* 0x000fea0003800200 */
.L_x_4:
[----:B------:R-:W-:Y:S04]  /*0360*/  BSSY.RECONVERGENT B0, `(.L_x_6) ;  /* 0x000000a000007945 */ /* 0x000fe80003800200 */
        /* <DEDUP_REMOVED lines=9> */
.L_x_7:
[----:B------:R-:W-:Y:S05]  /*0400*/  BSYNC.RECONVERGENT B0 ;  /* 0x0000000000007941 */ /* 0x000fea0003800200 */
.L_x_6:
[----:B------:R-:W3:Y:S01]  /*0410*/  LDCU.64 UR4, c[0x0][0x888] ;  /* 0x00011100ff0477ac */ /* 0x000ee20008000a00 */
[----:B------:R-:W-:Y:S02]  /*0420*/  UISETP.EQ.U32.AND UP1, UPT, UR8, URZ, UPT ;  /* 0x000000ff0800728c */ /* 0x000fe4000bf22070 */
[----:B------:R-:W-:Y:S02]  /*0430*/  UPLOP3.LUT UP3, UPT, UPT, UPT, UPT, 0x80, 0x8 ;  /* 0x000000000008789c */ /* 0x000fe40003f6f070 */
[----:B---3--:R-:W-:-:S04]  /*0440*/  UISETP.NE.U32.AND UP0, UPT, UR4, URZ, UPT ;  /* 0x000000ff0400728c */ /* 0x008fc8000bf05070 */
[----:B------:R-:W-:-:S04]  /*0450*/  UISETP.NE.AND.EX UP0, UPT, UR5, URZ, UPT, UP0 ;  /* 0x000000ff0500728c */ /* 0x000fc8000bf05300 */
[----:B------:R-:W-:-:S04]  /*0460*/  UISETP.EQ.OR.EX UP2, UPT, UR9, URZ, !UP0, UP1 ;  /* 0x000000ff0900728c */ /* 0x000fc8000c742710 */
[----:B------:R-:W-:-:S06]  /*0470*/  UP2UR UR4, UPR, URZ, 0x4 ;  /* 0x00000004ff047883 */ /* 0x000fcc0008000000 */
[----:B------:R-:W-:Y:S01]  /*0480*/  MOV R79, UR4 ;  /* 0x00000004004f7c02 */ /* 0x000fe20008000f00 */
[----:B------:R-:W-:Y:S06]  /*0490*/  BRA.U !UP2, `(.L_x_8) ;  /* 0x000000010a207547 */ /* 0x000fec000b800000 */
[----:B-----5:R-:W-:Y:S01]  /*04a0*/  R2UR UR5, R40 ;  /* 0x00000000280572ca */ /* 0x020fe200000e0000 */
[----:B------:R-:W-:Y:S02]  /*04b0*/  UISETP.NE.U32.AND UP1, UPT, UR8, URZ, UPT ;  /* 0x000000ff0800728c */ /* 0x000fe4000bf25070 */
[----:B------:R-:W-:Y:S02]  /*04c0*/  USEL UR4, URZ, 0xffffffff, UP0 ;  /* 0xffffffffff047887 */ /* 0x000fe40008000000 */
[----:B------:R-:W-:-:S08]  /*04d0*/  UISETP.NE.AND.EX UP1, UPT, UR9, URZ, UPT, UP1 ;  /* 0x000000ff0900728c */ /* 0x000fd0000bf25310 */
[----:B------:R-:W-:-:S04]  /*04e0*/  UISETP.NE.AND UP0, UPT, UR5, URZ, UPT ;  /* 0x000000ff0500728c */ /* 0x000fc8000bf05270 */
[----:B------:R-:W-:-:S04]  /*04f0*/  @!UP1 USEL UR4, URZ, 0xffffffff, UP0 ;  /* 0xffffffffff049887 */ /* 0x000fc80008000000 */
[----:B------:R-:W-:-:S04]  /*0500*/  ULOP3.LUT UR4, UR4, 0x1, URZ, 0xc0, !UPT ;  /* 0x0000000104047892 */ /* 0x000fc8000f8ec0ff */
[----:B------:R-:W-:-:S11]  /*0510*/  UISETP.NE.U32.AND UP3, UPT, UR4, 0x1, UPT ;  /* 0x000000010400788c */ /* 0x000fd6000bf65070 */
.L_x_8:
[----:B------:R-:W3:Y:S01]  /*0520*/  SHFL.IDX PT, R0, R77, RZ, 0x1f ;  /* 0x00001fff4d007589 */ /* 0x000ee200000e0000 */
[----:B------:R-:W-:-:S04]  /*0530*/  UISETP.NE.AND UP0, UPT, UR18, 0x2, UPT ;  /* 0x000000021200788c */ /* 0x000fc8000bf05270 */
[----:B------:R-:W-:Y:S02]  /*0540*/  UISETP.EQ.AND UP1, UPT, UR47, URZ, !UP0 ;  /* 0x000000ff2f00728c */ /* 0x000fe4000c722270 */
[----:B------:R-:W-:-:S04]  /*0550*/  USEL UR52, URZ, 0x1, UP0 ;  /* 0x00000001ff347887 */ /* 0x000fc80008000000 */
[----:B------:R-:W-:Y:S02]  /*0560*/  PLOP3.LUT P3, PT, P1, PT, UP1, 0x80, 0x8 ;  /* 0x000000000008781c */ /* 0x000fe40000f6f018 */
[----:B---3--:R-:W-:-:S13]  /*0570*/  ISETP.NE.AND P0, PT, R0, RZ, PT ;  /* 0x000000ff0000720c */ /* 0x008fda0003f05270 */
[----:B------:R-:W-:Y:S05]  /*0580*/  @P0 BRA `(.L_x_9) ;  /* 0x0000000000740947 */ /* 0x000fea0003800000 */
[----:B------:R-:W-:Y:S01]  /*0590*/  UMOV UR4, 0x400 ;  /* 0x0000040000047882 */ /* 0x000fe20000000000 */
[----:B------:R-:W-:Y:S01]  /*05a0*/  UMOV UR8, 0x1 ;  /* 0x0000000100087882 */ /* 0x000fe20000000000 */
[----:B------:R-:W-:Y:S01]  /*05b0*/  UMOV UR6, 0x2 ;  /* 0x0000000200067882 */ /* 0x000fe20000000000 */
[----:B------:R-:W-:Y:S02]  /*05c0*/  ULEA UR4, UR46, UR4, 0x18 ;  /* 0x000000042e047291 */ /* 0x000fe4000f8ec0ff */
[----:B------:R-:W-:-:S04]  /*05d0*/  UIADD3 UR8, UPT, UPT, -UR8, 0x100000, URZ ;  /* 0x0010000008087890 */ /* 0x000fc8000fffe1ff */
[----:B------:R-:W-:Y:S02]  /*05e0*/  USHF.L.U32 UR9, UR8, 0xb, URZ ;  /* 0x0000000b08097899 */ /* 0x000fe400080006ff */
[----:B------:R-:W-:Y:S02]  /*05f0*/  USHF.L.U32 UR8, UR8, 0x1, URZ ;  /* 0x0000000108087899 */ /* 0x000fe400080006ff */
[----:B------:R-:W-:-:S04]  /*0600*/  UIADD3 UR6, UPT, UPT, -UR6, 0x100000, URZ ;  /* 0x0010000006067890 */ /* 0x000fc8000fffe1ff */
[----:B------:R-:W-:Y:S02]  /*0610*/  USHF.L.U32 UR7, UR6, 0xb, URZ ;  /* 0x0000000b06077899 */ /* 0x000fe400080006ff */
[----:B------:R-:W-:Y:S01]  /*0620*/  USHF.L.U32 UR6, UR6, 0x1, URZ ;  /* 0x0000000106067899 */ /* 0x000fe200080006ff */
[----:B------:R-:W-:Y:S01]  /*0630*/  ELECT P0, URZ, PT ;  /* 0x0000000000ff782f */ /* 0x000fe20003800000 */
[----:B------:R-:W3:Y:S02]  /*0640*/  FENCE.VIEW.ASYNC.S ;  /* 0x00000000000073c6 */ /* 0x000ee40000000000 */
[----:B---3--:R3:W4:Y:S08]  /*0650*/  SYNCS.EXCH.64 URZ, [UR4], UR8 ;  /* 0x0000000804ff75b2 */ /* 0x0087300008000100 */
[----:B------:R3:W1:Y:S01]  /*0660*/  SYNCS.EXCH.64 URZ, [UR4+0x40], UR6 ;  /* 0x0000400604ff75b2 */ /* 0x0006620008000100 */
        /* <DEDUP_REMOVED lines=13> */
[----:B------:R3:W1:Y:S02]  /*0740*/  SYNCS.EXCH.64 URZ, [UR4+0x78], UR6 ;  /* 0x0000780604ff75b2 */ /* 0x0006640008000100 */
[----:B---3--:R-:W-:Y:S01]  /*0750*/  NOP ;  /* 0x0000000000007918 */ /* 0x008fe20000000000 */
.L_x_9:
[----:B------:R-:W3:Y:S01]  /*0760*/  SHFL.IDX PT, R0, R77, RZ, 0x1f ;  /* 0x00001fff4d007589 */ /* 0x000ee200000e0000 */
[----:B------:R-:W-:Y:S01]  /*0770*/  NOP ;  /* 0x0000000000007918 */ /* 0x000fe20000000000 */
[----:B---3--:R-:W-:-:S13]  /*0780*/  ISETP.NE.AND P0, PT, R0, 0x1, PT ;  /* 0x000000010000780c */ /* 0x008fda0003f05270 */
        /* <DEDUP_REMOVED lines=13> */
[----:B---3--:R3:W1:Y:S08]  /*0860*/  SYNCS.EXCH.64 URZ, [UR4+0x80], UR8 ;  /* 0x0000800804ff75b2 */ /* 0x0086700008000100 */
[----:B------:R3:W1:Y:S01]  /*0870*/  SYNCS.EXCH.64 URZ, [UR4+0xa0], UR6 ;  /* 0x0000a00604ff75b2 */ /* 0x0006620008000100 */
[----:B------:R3:W1:Y:S01]  /*0880*/  SYNCS.EXCH.64 URZ, [UR4+0x88], UR8 ;  /* 0x0000880804ff75b2 */ /* 0x0006620008000100 */
[----:B------:R3:W1:Y:S01]  /*0890*/  SYNCS.EXCH.64 URZ, [UR4+0xa8], UR6 ;  /* 0x0000a80604ff75b2 */ /* 0x0006620008000100 */
[----:B------:R3:W1:Y:S01]  /*08a0*/  SYNCS.EXCH.64 URZ, [UR4+0x90], UR8 ;  /* 0x0000900804ff75b2 */ /* 0x0006620008000100 */
[----:B------:R3:W1:Y:S01]  /*08b0*/  SYNCS.EXCH.64 URZ, [UR4+0xb0], UR6 ;  /* 0x0000b00604ff75b2 */ /* 0x0006620008000100 */
[----:B------:R3:W1:Y:S01]  /*08c0*/  SYNCS.EXCH.64 URZ, [UR4+0x98], UR8 ;  /* 0x0000980804ff75b2 */ /* 0x0006620008000100 */
[----:B------:R3:W1:Y:S01]  /*08d0*/  SYNCS.EXCH.64 URZ, [UR4+0xb8], UR6 ;  /* 0x0000b80604ff75b2 */ /* 0x0006620008000100 */
[----:B------:R-:W-:Y:S01]  /*08e0*/  NOP ;  /* 0x0000000000007918 */ /* 0x000fe20000000000 */
.L_x_10:
[----:B------:R-:W2:Y:S01]  /*08f0*/  SHFL.IDX PT, R0, R77, RZ, 0x1f ;  /* 0x00001fff4d007589 */ /* 0x000ea200000e0000 */
[----:B------:R-:W-:Y:S01]  /*0900*/  NOP ;  /* 0x0000000000007918 */ /* 0x000fe20000000000 */
[----:B--2---:R-:W-:-:S13]  /*0910*/  ISETP.NE.AND P0, PT, R0, 0x3, PT ;  /* 0x000000030000780c */ /* 0x004fda0003f05270 */
[----:B------:R-:W-:Y:S05]  /*0920*/  @P0 BRA `(.L_x_11) ;  /* 0x00000000002c0947 */ /* 0x000fea0003800000 */
[----:B---3--:R-:W-:Y:S01]  /*0930*/  UMOV UR6, 0x400 ;  /* 0x0000040000067882 */ /* 0x008fe20000000000 */
[----:B------:R-:W-:Y:S01]  /*0940*/  UMOV UR4, 0x20 ;  /* 0x0000002000047882 */ /* 0x000fe20000000000 */
[----:B------:R-:W-:Y:S02]  /*0950*/  ULEA UR6, UR46, UR6, 0x18 ;  /* 0x000000062e067291 */ /* 0x000fe4000f8ec0ff */
[----:B------:R-:W-:-:S04]  /*0960*/  UIADD3 UR4, UPT, UPT, -UR4, 0x100000, URZ ;  /* 0x0010000004047890 */ /* 0x000fc8000fffe1ff */
[----:B------:R-:W-:Y:S02]  /*0970*/  USHF.L.U32 UR5, UR4, 0xb, URZ ;  /* 0x0000000b04057899 */ /* 0x000fe400080006ff */
[----:B------:R-:W-:Y:S01]  /*0980*/  USHF.L.U32 UR4, UR4, 0x1, URZ ;  /* 0x0000000104047899 */ /* 0x000fe200080006ff */
[----:B------:R-:W-:Y:S01]  /*0990*/  ELECT P0, URZ, PT ;  /* 0x0000000000ff782f */ /* 0x000fe20003800000 */
[----:B------:R-:W2:Y:S10]  /*09a0*/  FENCE.VIEW.ASYNC.S ;  /* 0x00000000000073c6 */ /* 0x000eb40000000000 */
[----:B--2---:R2:W3:Y:S01]  /*09b0*/  SYNCS.EXCH.64 URZ, [UR6+0xc0], UR4 ;  /* 0x0000c00406ff75b2 */ /* 0x0044e20008000100 */
[----:B------:R2:W1:Y:S01]  /*09c0*/  SYNCS.EXCH.64 URZ, [UR6+0xc8], UR4 ;  /* 0x0000c80406ff75b2 */ /* 0x0004620008000100 */
[----:B------:R-:W-:Y:S01]  /*09d0*/  NOP ;  /* 0x0000000000007918 */ /* 0x000fe20000000000 */
.L_x_11:
[----:B------:R-:W4:Y:S01]  /*09e0*/  SHFL.IDX PT, R0, R77, RZ, 0x1f ;  /* 0x00001fff4d007589 */ /* 0x000f2200000e0000 */
[----:B------:R-:W-:Y:S01]  /*09f0*/  NOP ;  /* 0x0000000000007918 */ /* 0x000fe20000000000 */
[----:B----4-:R-:W-:-:S13]  /*0a00*/  ISETP.NE.AND P0, PT, R0, 0x4, PT ;  /* 0x000000040000780c */ /* 0x010fda0003f05270 */
[----:B------:R-:W-:Y:S05]  /*0a10*/  @P0 BRA `(.L_x_12) ;  /* 0x0000000000480947 */ /* 0x000fea0003800000 */
[----:B--23--:R-:W-:Y:S01]  /*0a20*/  UMOV UR4, 0x3a0 ;  /* 0x000003a000047882 */ /* 0x00cfe20000000000 */
[----:B------:R-:W-:Y:S01]  /*0a30*/  UMOV UR6, 0x400 ;  /* 0x0000040000067882 */ /* 0x000fe20000000000 */
[----:B------:R-:W-:Y:S01]  /*0a40*/  USEL UR4, UR4, 0x320, UP3 ;  /* 0x0000032004047887 */ /* 0x000fe20009800000 */
        /* <DEDUP_REMOVED lines=9> */
[----:B------:R-:W2:Y:S02]  /*0ae0*/  FENCE.VIEW.ASYNC.S ;  /* 0x00000000000073c6 */ /* 0x000ea40000000000 */
[----:B--2---:R4:W2:Y:S08]  /*0af0*/  SYNCS.EXCH.64 URZ, [UR6+0xd0], UR8 ;  /* 0x0000d00806ff75b2 */ /* 0x0048b00008000100 */
[----:B------:R4:W3:Y:S01]  /*0b00*/  SYNCS.EXCH.64 URZ, [UR6+0xe0], UR4 ;  /* 0x0000e00406ff75b2 */ /* 0x0008e20008000100 */
[----:B------:R4:W1:Y:S01]  /*0b10*/  SYNCS.EXCH.64 URZ, [UR6+0xd8], UR8 ;  /* 0x0000d80806ff75b2 */ /* 0x0008620008000100 */
[----:B------:R4:W1:Y:S02]  /*0b20*/  SYNCS.EXCH.64 URZ, [UR6+0xe8], UR4 ;  /* 0x0000e80406ff75b2 */ /* 0x0008640008000100 */
[----:B----4-:R-:W-:Y:S01]  /*0b30*/  NOP ;  /* 0x0000000000007918 */ /* 0x010fe20000000000 */
.L_x_12:
[----:B------:R-:W4:Y:S01]  /*0b40*/  SHFL.IDX PT, R0, R77, RZ, 0x1f ;  /* 0x00001fff4d007589 */ /* 0x000f2200000e0000 */
[----:B------:R-:W-:Y:S01]  /*0b50*/  NOP ;  /* 0x0000000000007918 */ /* 0x000fe20000000000 */
[----:B----4-:R-:W-:-:S13]  /*0b60*/  ISETP.NE.AND P0, PT, R0, 0x5, PT ;  /* 0x000000050000780c */ /* 0x010fda0003f05270 */
[----:B------:R-:W-:Y:S05]  /*0b70*/  @P0 BRA `(.L_x_13) ;  /* 0x0000000000540947 */ /* 0x000fea0003800000 */
[----:B--23--:R-:W-:Y:S01]  /*0b80*/  UMOV UR4, 0x400 ;  /* 0x0000040000047882 */ /* 0x00cfe20000000000 */
        /* <DEDUP_REMOVED lines=14> */
[----:B------:R4:W1:Y:S01]  /*0c70*/  SYNCS.EXCH.64 URZ, [UR4+0x118], UR8 ;  /* 0x0001180804ff75b2 */ /* 0x0008620008000100 */
[----:B------:R4:W1:Y:S01]  /*0c80*/  SYNCS.EXCH.64 URZ, [UR4+0x100], UR6 ;  /* 0x0001000604ff75b2 */ /* 0x0008620008000100 */
[----:B------:R4:W1:Y:S01]  /*0c90*/  SYNCS.EXCH.64 URZ, [UR4+0x120], UR8 ;  /* 0x0001200804ff75b2 */ /* 0x0008620008000100 */
[----:B------:R4:W1:Y:S01]  /*0ca0*/  SYNCS.EXCH.64 URZ, [UR4+0x108], UR6 ;  /* 0x0001080604ff75b2 */ /* 0x0008620008000100 */
[----:B------:R4:W1:Y:S02]  /*0cb0*/  SYNCS.EXCH.64 URZ, [UR4+0x128], UR8 ;  /* 0x0001280804ff75b2 */ /* 0x0008640008000100 */
[----:B----4-:R-:W-:Y:S01]  /*0cc0*/  NOP ;  /* 0x0000000000007918 */ /* 0x010fe20000000000 */
.L_x_13:
[----:B------:R-:W4:Y:S01]  /*0cd0*/  SHFL.IDX PT, R0, R77, RZ, 0x1f ;  /* 0x00001fff4d007589 */ /* 0x000f2200000e0000 */
[----:B------:R-:W-:Y:S01]  /*0ce0*/  ISETP.NE.OR P1, PT, RZ, UR18, !P1 ;  /* 0x00000012ff007c0c */ /* 0x000fe2000cf25670 */
[----:B------:R-:W-:Y:S01]  /*0cf0*/  NOP ;  /* 0x0000000000007918 */ /* 0x000fe20000000000 */
[----:B----4-:R-:W-:-:S13]  /*0d00*/  ISETP.NE.AND P0, PT, R0, 0x3, PT ;  /* 0x000000030000780c */ /* 0x010fda0003f05270 */
[----:B------:R-:W-:Y:S05]  /*0d10*/  @P0 BRA `(.L_x_14) ;  /* 0x0000000000340947 */ /* 0x000fea0003800000 */
[----:B--23--:R-:W-:Y:S01]  /*0d20*/  UMOV UR4, 0x400 ;  /* 0x0000040000047882 */ /* 0x00cfe20000000000 */
[----:B------:R-:W-:Y:S01]  /*0d30*/  UMOV UR6, 0x20 ;  /* 0x0000002000067882 */ /* 0x000fe20000000000 */
[----:B------:R-:W-:Y:S02]  /*0d40*/  ULEA UR4, UR46, UR4, 0x18 ;  /* 0x000000042e047291 */ /* 0x000fe4000f8ec0ff */
[----:B------:R-:W-:-:S04]  /*0d50*/  UIADD3 UR6, UPT, UPT, -UR6, 0x100000, URZ ;  /* 0x0010000006067890 */ /* 0x000fc8000fffe1ff */
[----:B------:R-:W-:Y:S02]  /*0d60*/  USHF.L.U32 UR7, UR6, 0xb, URZ ;  /* 0x0000000b06077899 */ /* 0x000fe400080006ff */
[----:B------:R-:W-:Y:S01]  /*0d70*/  USHF.L.U32 UR6, UR6, 0x1, URZ ;  /* 0x0000000106067899 */ /* 0x000fe200080006ff */
[----:B------:R-:W-:Y:S01]  /*0d80*/  ELECT P0, URZ, PT ;  /* 0x0000000000ff782f */ /* 0x000fe20003800000 */
[----:B------:R-:W2:Y:S10]  /*0d90*/  FENCE.VIEW.ASYNC.S ;  /* 0x00000000000073c6 */ /* 0x000eb40000000000 */
[----:B--2---:R4:W2:Y:S01]  /*0da0*/  SYNCS.EXCH.64 URZ, [UR4+0x130], UR6 ;  /* 0x0001300604ff75b2 */ /* 0x0048a20008000100 */
[----:B------:R4:W3:Y:S01]  /*0db0*/  SYNCS.EXCH.64 URZ, [UR4+0x140], UR6 ;  /* 0x0001400604ff75b2 */ /* 0x0008e20008000100 */
[----:B------:R4:W1:Y:S01]  /*0dc0*/  SYNCS.EXCH.64 URZ, [UR4+0x138], UR6 ;  /* 0x0001380604ff75b2 */ /* 0x0008620008000100 */
[----:B------:R4:W1:Y:S02]  /*0dd0*/  SYNCS.EXCH.64 URZ, [UR4+0x148], UR6 ;  /* 0x0001480604ff75b2 */ /* 0x0008640008000100 */
[----:B----4-:R-:W-:Y:S01]  /*0de0*/  NOP ;  /* 0x0000000000007918 */ /* 0x010fe20000000000 */
.L_x_14:
[----:B------:R-:W-:Y:S01]  /*0df0*/  VOTEU.ALL UP0, P1 ;  /* 0x0000000000ff7886 */ /* 0x000fe20000800000 */
[----:B--23--:R-:W-:Y:S01]  /*0e00*/  UMOV UR4, 0x20 ;  /* 0x0000002000047882 */ /* 0x00cfe20000000000 */
[----:B------:R-:W2:Y:S01]  /*0e10*/  LDCU UR7, c[0x0][0x36c] ;  /* 0x00006d80ff0777ac */ /* 0x000ea20008000800 */
[----:B------:R-:W-:Y:S01]  /*0e20*/  NOP ;  /* 0x0000000000007918 */ /* 0x000fe20000000000 */
[----:B------:R-:W-:Y:S01]  /*0e30*/  LOP3.LUT R0, R87, 0x1f, RZ, 0xc0, !PT ;  /* 0x0000001f57007812 */ /* 0x000fe200078ec0ff */
[----:B------:R-:W-:Y:S01]  /*0e40*/  @!UP0 UMOV UR6, 0x400 ;  /* 0x0000040000068882 */ /* 0x000fe20000000000 */
[----:B------:R-:W-:-:S04]  /*0e50*/  @!UP0 UIADD3 UR4, UPT, UPT, -UR4, 0x100000, URZ ;  /* 0x0010000004048890 */ /* 0x000fc8000fffe1ff */
[----:B------:R-:W-:Y:S02]  /*0e60*/  @!UP0 USHF.L.U32 UR5, UR4, 0xb, URZ ;  /* 0x0000000b04058899 */ /* 0x000fe400080006ff */
[----:B------:R-:W-:Y:S02]  /*0e70*/  @!UP0 USHF.L.U32 UR4, UR4, 0x1, URZ ;  /* 0x0000000104048899 */ /* 0x000fe400080006ff */
[----:B------:R-:W-:Y:S01]  /*0e80*/  @!UP0 ULEA UR6, UR46, UR6, 0x18 ;  /* 0x000000062e068291 */ /* 0x000fe2000f8ec0ff */
[----:B------:R-:W-:Y:S01]  /*0e90*/  VOTEU.ALL UP0, P1 ;  /* 0x0000000000ff7886 */ /* 0x000fe20000800000 */
[----:B------:R-:W-:Y:S02]  /*0ea0*/  UISETP.NE.AND UP4, UPT, UR18, URZ, UPT ;  /* 0x000000ff1200728c */ /* 0x000fe4000bf85270 */
[----:B--2---:R-:W-:Y:S01]  /*0eb0*/  UISETP.EQ.U32.AND UP5, UPT, UR7, 0x1, UPT ;  /* 0x000000010700788c */ /* 0x004fe2000bfa2070 */
[----:B------:R-:W2:Y:S07]  /*0ec0*/  FENCE.VIEW.ASYNC.S ;  /* 0x00000000000073c6 */ /* 0x000eae0000000000 */
[----:B--2---:R2:W3:Y:S01]  /*0ed0*/  @!UP0 SYNCS.EXCH.64 URZ, [UR6+0x150], UR4 ;  /* 0x0001500406ff85b2 */ /* 0x0044e20008000100 */
[----:B------:R-:W-:Y:S05]  /*0ee0*/  BRA.U !UP5, `(.L_x_15) ;  /* 0x000000010d087547 */ /* 0x000fea000b800000 */
[----:B-1-3--:R-:W-:Y:S01]  /*0ef0*/  UCGABAR_ARV ;  /* 0x00000000000079c7 */ /* 0x00afe20008000000 */
[----:B------:R-:W-:Y:S05]  /*0f00*/  BRA `(.L_x_16) ;  /* 0x0000000000047947 */ /* 0x000fea0003800000 */
.L_x_15:
[----:B-1-3--:R-:W-:Y:S01]  /*0f10*/  NOP ;  /* 0x0000000000007918 */ /* 0x00afe20000000000 */
.L_x_16:
[----:B------:R-:W1:Y:S01]  /*0f20*/  S2UR UR28, SR_CTAID.X ;  /* 0x00000000001c79c3 */ /* 0x000e620000002500 */
[----:B------:R-:W-:-:S05]  /*0f30*/  CS2R.32 R78, SR_CgaSize ;  /* 0x00000000004e7805 */ /* 0x000fca0000008a00 */
[----:B------:R-:W-:-:S05]  /*0f40*/  IMAD R78, R78, -0xa0, RZ ;  /* 0xffffff604e4e7824 */ /* 0x000fca00078e02ff */
[----:B--2---:R-:W-:-:S14]  /*0f50*/  R2UR UR5, R78 ;  /* 0x000000004e0572ca */ /* 0x004fdc00000e0000 */
[----:B------:R-:W2:Y:S01]  /*0f60*/  LDCU UR5, c[0x0][UR5+0x2b0] ;  /* 0x00005600050577ac */ /* 0x000ea20008000800 */
[----:B------:R-:W-:-:S05]  /*0f70*/  CS2R.32 R78, SR_CgaSize ;  /* 0x00000000004e7805 */ /* 0x000fca0000008a00 */
[----:B------:R-:W-:-:S05]  /*0f80*/  IMAD R78, R78, -0xa0, RZ ;  /* 0xffffff604e4e7824 */ /* 0x000fca00078e02ff */
[----:B------:R-:W-:-:S14]  /*0f90*/  R2UR UR4, R78 ;  /* 0x000000004e0472ca */ /* 0x000fdc00000e0000 */
[----:B------:R-:W3:Y:S01]  /*0fa0*/  LDCU UR4, c[0x0][UR4+0x2b4] ;  /* 0x00005680040477ac */ /* 0x000ee20008000800 */
[----:B------:R-:W4:Y:S01]  /*0fb0*/  S2UR UR7, SR_CTAID.Y ;  /* 0x00000000000779c3 */ /* 0x000f220000002600 */
[----:B------:R-:W-:-:S05]  /*0fc0*/  CS2R.32 R78, SR_CgaSize ;  /* 0x00000000004e7805 */ /* 0x000fca0000008a00 */
[----:B------:R-:W-:-:S05]  /*0fd0*/  IMAD R78, R78, -0xa0, RZ ;  /* 0xffffff604e4e7824 */ /* 0x000fca00078e02ff */
[----:B------:R-:W-:-:S14]  /*0fe0*/  R2UR UR8, R78 ;  /* 0x000000004e0872ca */ /* 0x000fdc00000e0000 */
[----:B------:R-:W3:Y:S01]  /*0ff0*/  LDCU UR8, c[0x0][UR8+0x2a0] ;  /* 0x00005400080877ac */ /* 0x000ee20008000800 */
[----:B------:R-:W-:Y:S01]  /*1000*/  UISETP.GT.U32.AND UP0, UPT, UR47, 0xffff, UPT ;  /* 0x0000ffff2f00788c */ /* 0x000fe2000bf04070 */
[----:B------:R-:W3:Y:S01]  /*1010*/  LDCU UR19, c[0x0][0xb24] ;  /* 0x00016480ff1377ac */ /* 0x000ee20008000800 */
[----:B------:R-:W1:Y:S01]  /*1020*/  S2UR UR36, SR_CTAID.Z ;  /* 0x00000000002479c3 */ /* 0x000e620000002700 */
[----:B------:R-:W-:-:S05]  /*1030*/  CS2R.32 R78, SR_CgaSize ;  /* 0x00000000004e7805 */ /* 0x000fca0000008a00 */
[----:B------:R-:W-:-:S05]  /*1040*/  IMAD R78, R78, -0xa0, RZ ;  /* 0xffffff604e4e7824 */ /* 0x000fca00078e02ff */
[----:B------:R-:W-:-:S14]  /*1050*/  R2UR UR63, R78 ;  /* 0x000000004e3f72ca */ /* 0x000fdc00000e0000 */
[----:B------:R-:W3:Y:S01]  /*1060*/  LDCU UR63, c[0x0][UR63+0x2a4] ;  /* 0x000054803f3f77ac */ /* 0x000ee20008000800 */
[----:B------:R-:W-:Y:S01]  /*1070*/  USHF.L.U32 UR24, UR46, 0xb, URZ ;  /* 0x0000000b2e187899 */ /* 0x000fe200080006ff */
[----:B-1----:R-:W-:Y:S01]  /*1080*/  I2FP.F32.U32 R3, UR28 ;  /* 0x0000001c00037c45 */ /* 0x002fe20008201000 */
[----:B------:R-:W-:Y:S01]  /*1090*/  UMOV UR29, 0x5 ;  /* 0x00000005001d7882 */ /* 0x000fe20000000000 */
[----:B------:R-:W1:Y:S03]  /*10a0*/  LDCU UR45, c[0x0][0xb24] ;  /* 0x00016480ff2d77ac */ /* 0x000e660008000800 */
[----:B--2---:R-:W-:Y:S01]  /*10b0*/  FMUL R3, R3, UR5 ;  /* 0x0000000503037c20 */ /* 0x004fe20008400000 */
[----:B------:R-:W-:Y:S01]  /*10c0*/  USEL UR5, UR47, 0xffff, !UP0 ;  /* 0x0000ffff2f057887 */ /* 0x000fe2000c000000 */
[----:B----4-:R-:W-:Y:S01]  /*10d0*/  I2FP.F32.U32 R2, UR7 ;  /* 0x0000000700027c45 */ /* 0x010fe20008201000 */
[----:B------:R-:W2:Y:S03]  /*10e0*/  LDCU UR27, c[0x0][0xb30] ;  /* 0x00016600ff1b77ac */ /* 0x000ea60008000800 */
[----:B------:R-:W4:Y:S01]  /*10f0*/  F2I.U32.TRUNC.NTZ R3, R3 ;  /* 0x0000000300037305 */ /* 0x000f22000020f000 */
[----:B---3--:R-:W-:Y:S01]  /*1100*/  FMUL R2, R2, UR4 ;  /* 0x0000000402027c20 */ /* 0x008fe20008400000 */
[----:B------:R-:W-:-:S02]  /*1110*/  ULOP3.LUT UR25, UR5, 0xffff, URZ, 0xc0, !UPT ;  /* 0x0000ffff05197892 */ /* 0x000fc4000f8ec0ff */
[----:B------:R-:W-:Y:S01]  /*1120*/  UISETP.GE.AND UP2, UPT, UR19, 0x1, UPT ;  /* 0x000000011300788c */ /* 0x000fe2000bf46270 */
[----:B------:R-:W-:-:S03]  /*1130*/  UMOV UR30, UR7 ;  /* 0x00000007001e7c82 */ /* 0x000fc60008000000 */
[----:B------:R-:W3:Y:S01]  /*1140*/  F2I.U32.TRUNC.NTZ R2, R2 ;  /* 0x0000000200027305 */ /* 0x000ee2000020f000 */
[----:B------:R-:W-:Y:S01]  /*1150*/  UMOV UR20, UR28 ;  /* 0x0000001c00147c82 */ /* 0x000fe20008000000 */
[----:B----4-:R-:W-:Y:S02]  /*1160*/  R2UR UR4, R3 ;  /* 0x00000000030472ca */ /* 0x010fe400000e0000 */
[----:B------:R-:W-:Y:S02]  /*1170*/  PRMT R3, RZ, 0x7610, R3 ;  /* 0x00007610ff037816 */ /* 0x000fe40000000003 */
[----:B---3--:R-:W-:Y:S02]  /*1180*/  R2UR UR6, R2 ;  /* 0x00000000020672ca */ /* 0x008fe400000e0000 */
[----:B------:R-:W-:-:S07]  /*1190*/  PRMT R2, RZ, 0x7610, R2 ;  /* 0x00007610ff027816 */ /* 0x000fce0000000002 */
[----:B------:R-:W-:-:S04]  /*11a0*/  UIADD3 UR5, UPT, UPT, -UR4, URZ, URZ ;  /* 0x000000ff04057290 */ /* 0x000fc8000fffe1ff */
[----:B------:R-:W-:Y:S02]  /*11b0*/  UIMAD UR5, UR8, UR5, UR28 ;  /* 0x00000005080572a4 */ /* 0x000fe4000f8e021c */
[----:B------:R-:W-:-:S04]  /*11c0*/  UIADD3 UR4, UPT, UPT, -UR6, URZ, URZ ;  /* 0x000000ff06047290 */ /* 0x000fc8000fffe1ff */
[----:B------:R-:W-:Y:S01]  /*11d0*/  IMAD.U32 R78, RZ, RZ, UR5 ;  /* 0x00000005ff4e7e24 */ /* 0x000fe2000f8e00ff */
[----:B------:R-:W-:Y:S01]  /*11e0*/  UIMAD UR63, UR63, UR4, UR7 ;  /* 0x000000043f3f72a4 */ /* 0x000fe2000f8e0207 */
[----:B-12---:R-:W-:Y:S11]  /*11f0*/  BRA.U UP4, `(.L_x_17) ;  /* 0x0000000104407547 */ /* 0x006ff6000b800000 */
[----:B------:R-:W-:-:S13]  /*1200*/  R2UR UR4, R78 ;  /* 0x000000004e0472ca */ /* 0x000fda00000e0000 */
[----:B------:R-:W-:Y:S02]  /*1210*/  UISETP.GT.U32.AND UP0, UPT, UR4, 0x1, UPT ;  /* 0x000000010400788c */ /* 0x000fe4000bf04070 */
[----:B------:R-:W-:Y:S02]  /*1220*/  ULOP3.LUT UR4, UR4, 0xfffffffe, URZ, 0xc0, !UPT ;  /* 0xfffffffe04047892 */ /* 0x000fe4000f8ec0ff */
[----:B------:R-:W-:Y:S02]  /*1230*/  UISETP.NE.AND UP1, UPT, UR63, URZ, UP0 ;  /* 0x000000ff3f00728c */ /* 0x000fe40008725270 */
[----:B------:R-:W-:Y:S02]  /*1240*/  UISETP.NE.AND UP0, UPT, UR63, 0x1, UP0 ;  /* 0x000000013f00788c */ /* 0x000fe40008705270 */
[----:B------:R-:W-:Y:S02]  /*1250*/  USEL UR7, URZ, 0x1, UP1 ;  /* 0x00000001ff077887 */ /* 0x000fe40008800000 */
[----:B------:R-:W-:-:S02]  /*1260*/  USEL UR6, URZ, 0x4, UP0 ;  /* 0x00000004ff067887 */ /* 0x000fc40008000000 */
[----:B------:R-:W-:Y:S02]  /*1270*/  USEL UR5, URZ, 0x2, UP1 ;  /* 0x00000002ff057887 */ /* 0x000fe40008800000 */
[----:B------:R-:W-:Y:S02]  /*1280*/  ULEA UR4, UR63, UR4, 0x1 ;  /* 0x000000043f047291 */ /* 0x000fe4000f8e08ff */
[----:B------:R-:W-:Y:S02]  /*1290*/  USEL UR8, URZ, 0x8, UP0 ;  /* 0x00000008ff087887 */ /* 0x000fe40008000000 */
[----:B------:R-:W-:-:S03]  /*12a0*/  UIADD3 UR5, UPT, UPT, UR5, UR6, UR7 ;  /* 0x0000000605057290 */ /* 0x000fc6000fffe007 */
[----:B------:R-:W-:Y:S01]  /*12b0*/  UMOV UR6, 0x3 ;  /* 0x0000000300067882 */ /* 0x000fe20000000000 */
[----:B------:R-:W-:Y:S02]  /*12c0*/  UIADD3 UR5, UPT, UPT, UR5, UR8, URZ ;  /* 0x0000000805057290 */ /* 0x000fe4000fffe0ff */
[----:B------:R-:W-:-:S04]  /*12d0*/  USHF.L.U32 UR4, UR6, UR4, URZ ;  /* 0x0000000406047299 */ /* 0x000fc800080006ff */
[----:B------:R-:W-:Y:S02]  /*12e0*/  MOV R3, UR5 ;  /* 0x0000000500037c02 */ /* 0x000fe40008000f00 */
[----:B------:R-:W-:Y:S02]  /*12f0*/  IMAD.U32 R2, RZ, RZ, UR4 ;  /* 0x00000004ff027e24 */ /* 0x000fe4000f8e00ff */
.L_x_17:
[----:B------:R-:W-:Y:S05]  /*1300*/  BRA.U !UP2, `(.L_x_18) ;  /* 0x000000010ad47547 */ /* 0x000fea000b800000 */
[----:B------:R-:W1:Y:S01]  /*1310*/  LDCU.128 UR20, c[0x0][0xb10] ;  /* 0x00016200ff1477ac */ /* 0x000e620008000c00 */
[----:B------:R-:W2:Y:S01]  /*1320*/  LDCU UR6, c[0x0][0x370] ;  /* 0x00006e00ff0677ac */ /* 0x000ea20008000800 */
[----:B------:R-:W3:Y:S01]  /*1330*/  LDCU UR5, c[0x0][0x374] ;  /* 0x00006e80ff0577ac */ /* 0x000ee20008000800 */
[----:B------:R-:W4:Y:S01]  /*1340*/  LDCU UR26, c[0x0][0xb0c] ;  /* 0x00016180ff1a77ac */ /* 0x000f220008000800 */
[----:B------:R-:W4:Y:S01]  /*1350*/  LDCU UR4, c[0x0][0xb20] ;  /* 0x00016400ff0477ac */ /* 0x000f220008000800 */
[----:B------:R-:W4:Y:S01]  /*1360*/  LDCU.64 UR8, c[0x0][0xb28] ;  /* 0x00016500ff0877ac */ /* 0x000f220008000a00 */
[----:B-1----:R-:W-:Y:S02]  /*1370*/  UISETP.NE.AND UP0, UPT, UR22, 0x1, UPT ;  /* 0x000000011600788c */ /* 0x002fe4000bf05270 */
[----:B---3--:R-:W-:Y:S02]  /*1380*/  UIMAD.WIDE.U32 UR10, UR5, UR23, URZ ;  /* 0x00000017050a72a5 */ /* 0x008fe4000f8e00ff */
[----:B--2---:R-:W-:-:S02]  /*1390*/  UIMAD.WIDE.U32 UR12, UR6, UR20, URZ ;  /* 0x00000014060c72a5 */ /* 0x004fc4000f8e00ff */
[----:B----4-:R-:W-:Y:S02]  /*13a0*/  UISETP.NE.AND UP1, UPT, UR26, 0x1, UPT ;  /* 0x000000011a00788c */ /* 0x010fe4000bf25270 */
[----:B------:R-:W-:Y:S01]  /*13b0*/  UISETP.NE.AND UP2, UPT, UR19, 0x1, UPT ;  /* 0x000000011300788c */ /* 0x000fe2000bf45270 */
[----:B------:R-:W-:Y:S02]  /*13c0*/  UMOV UR10, UR11 ;  /* 0x0000000b000a7c82 */ /* 0x000fe40008000000 */
[----:B------:R-:W-:Y:S01]  /*13d0*/  UMOV UR12, UR13 ;  /* 0x0000000d000c7c82 */ /* 0x000fe20008000000 */
[----:B------:R-:W-:Y:S02]  /*13e0*/  @UP0 USHF.R.U32.HI UR5, URZ, UR4, UR10 ;  /* 0x00000004ff050299 */ /* 0x000fe4000801160a */
[----:B------:R-:W-:Y:S02]  /*13f0*/  UIMAD.WIDE.U32 UR16, UR30, UR23, URZ ;  /* 0x000000171e1072a5 */ /* 0x000fe4000f8e00ff */
[----:B------:R-:W-:-:S02]  /*1400*/  UIMAD.WIDE.U32 UR10, UR5, UR8, URZ ;  /* 0x00000008050a72a5 */ /* 0x000fc4000f8e00ff */
[----:B------:R-:W-:Y:S02]  /*1410*/  @UP1 USHF.R.U32.HI UR6, URZ, UR21, UR12 ;  /* 0x00000015ff061299 */ /* 0x000fe4000801160c */
[----:B------:R-:W-:Y:S02]  /*1420*/  UIMAD.WIDE.U32 UR14, UR28, UR20, URZ ;  /* 0x000000141c0e72a5 */ /* 0x000fe4000f8e00ff */
[----:B------:R-:W-:Y:S01]  /*1430*/  UIMAD.WIDE.U32 UR12, UR6, UR8, URZ ;  /* 0x00000008060c72a5 */ /* 0x000fe2000f8e00ff */
[----:B------:R-:W-:Y:S01]  /*1440*/  UMOV UR16, UR17 ;  /* 0x0000001100107c82 */ /* 0x000fe20008000000 */
[----:B------:R-:W-:Y:S01]  /*1450*/  UMOV UR10, UR11 ;  /* 0x0000000b000a7c82 */ /* 0x000fe20008000000 */
[----:B------:R-:W-:Y:S02]  /*1460*/  USHF.R.U32.HI UR16, URZ, UR4, UR16 ;  /* 0x00000004ff107299 */ /* 0x000fe40008011610 */
[----:B------:R-:W-:Y:S02]  /*1470*/  @UP2 USHF.R.U32.HI UR5, URZ, UR9, UR10 ;  /* 0x00000009ff052299 */ /* 0x000fe4000801160a */
[----:B------:R-:W-:Y:S01]  /*1480*/  UMOV UR7, UR13 ;  /* 0x0000000d00077c82 */ /* 0x000fe20008000000 */
[----:B------:R-:W-:Y:S01]  /*1490*/  UMOV UR14, UR15 ;  /* 0x0000000f000e7c82 */ /* 0x000fe20008000000 */
[----:B------:R-:W-:-:S02]  /*14a0*/  @UP2 USHF.R.U32.HI UR6, URZ, UR9, UR7 ;  /* 0x00000009ff062299 */ /* 0x000fc40008011607 */
[----:B------:R-:W-:Y:S02]  /*14b0*/  USHF.R.U32.HI UR14, URZ, UR21, UR14 ;  /* 0x00000015ff0e7299 */ /* 0x000fe4000801160e */
[----:B------:R-:W-:Y:S02]  /*14c0*/  USEL UR4, UR30, UR16, !UP0 ;  /* 0x000000101e047287 */ /* 0x000fe4000c000000 */
[----:B------:R-:W-:Y:S02]  /*14d0*/  UIMAD UR7, UR5, UR19, URZ ;  /* 0x00000013050772a4 */ /* 0x000fe4000f8e02ff */
[----:B------:R-:W-:Y:S02]  /*14e0*/  USEL UR5, UR28, UR14, !UP1 ;  /* 0x0000000e1c057287 */ /* 0x000fe4000c800000 */
[----:B------:R-:W-:Y:S02]  /*14f0*/  UIMAD UR12, UR6, UR19, URZ ;  /* 0x00000013060c72a4 */ /* 0x000fe4000f8e02ff */
[----:B------:R-:W-:-:S02]  /*1500*/  UISETP.GE.AND UP0, UPT, UR4, UR7, UPT ;  /* 0x000000070400728c */ /* 0x000fc4000bf06270 */
[----:B------:R-:W-:Y:S02]  /*1510*/  UIMAD.WIDE.U32 UR10, UR4, UR8, URZ ;  /* 0x00000008040a72a5 */ /* 0x000fe4000f8e00ff */
[----:B------:R-:W-:Y:S02]  /*1520*/  UISETP.GE.OR UP0, UPT, UR5, UR12, UP0 ;  /* 0x0000000c0500728c */ /* 0x000fe40008706670 */
[----:B------:R-:W-:Y:S02]  /*1530*/  UIMAD.WIDE.U32 UR12, UR5, UR8, URZ ;  /* 0x00000008050c72a5 */ /* 0x000fe4000f8e00ff */
[----:B------:R-:W-:Y:S01]  /*1540*/  UIADD3 UR10, UPT, UPT, -UR4, URZ, URZ ;  /* 0x000000ff040a7290 */ /* 0x000fe2000fffe1ff */
[----:B------:R-:W-:Y:S01]  /*1550*/  UMOV UR8, UR11 ;  /* 0x0000000b00087c82 */ /* 0x000fe20008000000 */
[----:B------:R-:W-:Y:S02]  /*1560*/  UIADD3 UR20, UPT, UPT, -UR5, URZ, URZ ;  /* 0x000000ff05147290 */ /* 0x000fe4000fffe1ff */
[----:B------:R-:W-:-:S03]  /*1570*/  USHF.R.U32.HI UR8, URZ, UR9, UR8 ;  /* 0x00000009ff087299 */ /* 0x000fc60008011608 */
[----:B------:R-:W-:Y:S01]  /*1580*/  @!UP0 UMOV UR7, UR13 ;  /* 0x0000000d00078c82 */ /* 0x000fe20008000000 */
[----:B------:R-:W-:Y:S02]  /*1590*/  UIMAD UR30, UR22, UR10, UR30 ;  /* 0x0000000a161e72a4 */ /* 0x000fe4000f8e021e */
[----:B------:R-:W-:Y:S02]  /*15a0*/  USEL UR8, UR4, UR8, !UP2 ;  /* 0x0000000804087287 */ /* 0x000fe4000d000000 */
[----:B------:R-:W-:Y:S02]  /*15b0*/  @!UP0 USHF.R.U32.HI UR7, URZ, UR9, UR7 ;  /* 0x00000009ff078299 */ /* 0x000fe40008011607 */
[----:B------:R-:W-:Y:S02]  /*15c0*/  UIADD3 UR9, UPT, UPT, -UR8, URZ, URZ ;  /* 0x000000ff08097290 */ /* 0x000fe4000fffe1ff */
[----:B------:R-:W-:Y:S02]  /*15d0*/  @!UP0 USEL UR7, UR5, UR7, !UP2 ;  /* 0x0000000705078287 */ /* 0x000fe4000d000000 */
[----:B------:R-:W-:-:S02]  /*15e0*/  UIMAD UR9, UR19, UR9, UR4 ;  /* 0x00000009130972a4 */ /* 0x000fc4000f8e0204 */
[----:B------:R-:W-:Y:S02]  /*15f0*/  @!UP0 UIADD3 UR8, UPT, UPT, UR8, -UR7, URZ ;  /* 0x8000000708088290 */ /* 0x000fe4000fffe0ff */
[----:B------:R-:W-:Y:S02]  /*1600*/  @!UP0 UIMAD UR6, UR9, UR6, UR7 ;  /* 0x00000006090682a4 */ /* 0x000fe4000f8e0207 */
[----:B------:R-:W-:Y:S02]  /*1610*/  @!UP0 UIMAD UR4, UR8, UR19, UR5 ;  /* 0x00000013080482a4 */ /* 0x000fe4000f8e0205 */
[----:B------:R-:W-:Y:S02]  /*1620*/  UIMAD UR20, UR26, UR20, UR28 ;  /* 0x000000141a1472a4 */ /* 0x000fe4000f8e021c */
[----:B------:R-:W-:Y:S01]  /*1630*/  UIMAD UR30, UR4, UR22, UR30 ;  /* 0x00000016041e72a4 */ /* 0x000fe2000f8e021e */
[----:B------:R-:W-:Y:S02]  /*1640*/  @!UP0 UMOV UR5, UR6 ;  /* 0x0000000600058c82 */ /* 0x000fe40008000000 */
[----:B------:R-:W-:-:S12]  /*1650*/  UIMAD UR20, UR5, UR26, UR20 ;  /* 0x0000001a051472a4 */ /* 0x000fd8000f8e0214 */
.L_x_18:
[----:B------:R-:W-:Y:S02]  /*1660*/  UISETP.NE.AND UP1, UPT, UR27, 0x1, UPT ;  /* 0x000000011b00788c */ /* 0x000fe4000bf25270 */
[----:B------:R-:W-:Y:S02]  /*1670*/  UISETP.NE.AND UP0, UPT, UR18, 0x2, UPT ;  /* 0x000000021200788c */ /* 0x000fe4000bf05270 */
[----:B------:R-:W-:Y:S02]  /*1680*/  ULOP3.LUT UR24, UR24, 0x1000, URZ, 0xc0, !UPT ;  /* 0x0000100018187892 */ /* 0x000fe4000f8ec0ff */
[----:B------:R-:W-:-:S03]  /*1690*/  USHF.L.U32 UR21, UR29, UR25, URZ ;  /* 0x000000191d157299 */ /* 0x000fc600080006ff */
[----:B------:R-:W-:Y:S09]  /*16a0*/  BRA.U UP1, `(.L_x_19) ;  /* 0x0000000101447547 */ /* 0x000ff2000b800000 */
[----:B------:R-:W1:Y:S01]  /*16b0*/  LDCU.128 UR8, c[0x0][0xb10] ;  /* 0x00016200ff0877ac */ /* 0x000e620008000c00 */
[----:B------:R-:W2:Y:S01]  /*16c0*/  LDCU UR12, c[0x0][0xb0c] ;  /* 0x00016180ff0c77ac */ /* 0x000ea20008000800 */
[----:B------:R-:W3:Y:S01]  /*16d0*/  LDCU UR13, c[0x0][0xb20] ;  /* 0x00016400ff0d77ac */ /* 0x000ee20008000800 */
[----:B-1----:R-:W-:Y:S02]  /*16e0*/  UIMAD.WIDE.U32 UR6, UR20, UR8, URZ ;  /* 0x00000008140672a5 */ /* 0x002fe4000f8e00ff */
[----:B------:R-:W-:Y:S02]  /*16f0*/  UIMAD.WIDE.U32 UR4, UR30, UR11, URZ ;  /* 0x0000000b1e0472a5 */ /* 0x000fe4000f8e00ff */
[----:B--2---:R-:W-:Y:S02]  /*1700*/  UISETP.NE.AND UP2, UPT, UR12, 0x1, UPT ;  /* 0x000000010c00788c */ /* 0x004fe4000bf45270 */
[----:B------:R-:W-:Y:S01]  /*1710*/  UISETP.NE.AND UP1, UPT, UR10, 0x1, UPT ;  /* 0x000000010a00788c */ /* 0x000fe2000bf25270 */
[----:B------:R-:W-:-:S02]  /*1720*/  UMOV UR6, UR7 ;  /* 0x0000000700067c82 */ /* 0x000fc40008000000 */
[----:B------:R-:W-:Y:S01]  /*1730*/  UMOV UR4, UR5 ;  /* 0x0000000500047c82 */ /* 0x000fe20008000000 */
[----:B------:R-:W-:Y:S02]  /*1740*/  USHF.R.U32.HI UR6, URZ, UR9, UR6 ;  /* 0x00000009ff067299 */ /* 0x000fe40008011606 */
[----:B---3--:R-:W-:Y:S02]  /*1750*/  USHF.R.U32.HI UR4, URZ, UR13, UR4 ;  /* 0x0000000dff047299 */ /* 0x008fe40008011604 */
[----:B------:R-:W-:Y:S02]  /*1760*/  USEL UR5, UR20, UR6, !UP2 ;  /* 0x0000000614057287 */ /* 0x000fe4000d000000 */
[----:B------:R-:W-:-:S04]  /*1770*/  USEL UR4, UR30, UR4, !UP1 ;  /* 0x000000041e047287 */ /* 0x000fc8000c800000 */
[----:B------:R-:W-:Y:S02]  /*1780*/  UIADD3 UR6, UPT, UPT, -UR4, UR5, URZ ;  /* 0x0000000504067290 */ /* 0x000fe4000fffe1ff */
[----:B------:R-:W-:Y:S02]  /*1790*/  UIADD3 UR4, UPT, UPT, UR4, -UR5, URZ ;  /* 0x8000000504047290 */ /* 0x000fe4000fffe0ff */
[----:B------:R-:W-:Y:S02]  /*17a0*/  UIMAD UR30, UR6, UR10, UR30 ;  /* 0x0000000a061e72a4 */ /* 0x000fe4000f8e021e */
[----:B------:R-:W-:-:S12]  /*17b0*/  UIMAD UR20, UR4, UR12, UR20 ;  /* 0x0000000c041472a4 */ /* 0x000fd8000f8e0214 */
.L_x_19:
[----:B------:R-:W-:Y:S05]  /*17c0*/  BRA.U !UP5, `(.L_x_20) ;  /* 0x000000010d0c7547 */ /* 0x000fea000b800000 */
[----:B------:R-:W-:Y:S01]  /*17d0*/  UCGABAR_WAIT ;  /* 0x0000000000007dc7 */ /* 0x000fe20008000000 */
[----:B------:R-:W-:Y:S01]  /*17e0*/  CCTL.IVALL ;  /* 0x00000000ff00798f */ /* 0x000fe20002000000 */
[----:B------:R-:W-:Y:S05]  /*17f0*/  BRA `(.L_x_21) ;  /* 0x0000000000047947 */ /* 0x000fea0003800000 */
.L_x_20:
[----:B------:R-:W-:Y:S06]  /*1800*/  BAR.SYNC.DEFER_BLOCKING 0x0 ;  /* 0x0000000000007b1d */ /* 0x000fec0000010000 */
.L_x_21:
[----:B------:R-:W-:Y:S05]  /*1810*/  BRA.U UP0, `(.L_x_22) ;  /* 0x00000015007c7547 */ /* 0x000fea000b800000 */
[----:B------:R-:W1:Y:S01]  /*1820*/  LDCU UR6, c[0x0][0x38c] ;  /* 0x00007180ff0677ac */ /* 0x000e620008000800 */
[----:B------:R-:W-:Y:S01]  /*1830*/  PLOP3.LUT P1, PT, PT, PT, UP3, 0x80, 0x8 ;  /* 0x000000000008781c */ /* 0x000fe20003f2f038 */
[----:B------:R-:W-:Y:S01]  /*1840*/  IMAD.MOV.U32 R12, RZ, RZ, 0x1 ;  /* 0x00000001ff0c7424 */ /* 0x000fe200078e00ff */
[----:B------:R-:W-:Y:S01]  /*1850*/  ISETP.NE.AND P2, PT, R0, RZ, P3 ;  /* 0x000000ff0000720c */ /* 0x000fe20001f45270 */
[----:B------:R-:W-:Y:S01]  /*1860*/  USHF.L.U32 UR7, UR28, 0x6, URZ ;  /* 0x000000061c077899 */ /* 0x000fe200080006ff */
[----:B------:R-:W-:Y:S01]  /*1870*/  PLOP3.LUT P1, PT, P1, PT, PT, 0x8, 0x80 ;  /* 0x000000000080781c */ /* 0x000fe20000f2e170 */
[----:B------:R-:W-:Y:S01]  /*1880*/  USHF.L.U32 UR47, UR28, 0x7, URZ ;  /* 0x000000071c2f7899 */ /* 0x000fe200080006ff */
[----:B------:R-:W-:Y:S01]  /*1890*/  CS2R R10, SRZ ;  /* 0x00000000000a7805 */ /* 0x000fe2000001ff00 */
[----:B------:R-:W-:Y:S01]  /*18a0*/  UISETP.NE.AND UP1, UPT, UR18, URZ, UPT ;  /* 0x000000ff1200728c */ /* 0x000fe2000bf25270 */
[----:B------:R-:W-:Y:S01]  /*18b0*/  IMAD.MOV.U32 R9, RZ, RZ, RZ ;  /* 0x000000ffff097224 */ /* 0x000fe200078e00ff */
[----:B------:R-:W2:Y:S01]  /*18c0*/  LDCU UR39, c[0x0][0x370] ;  /* 0x00006e00ff2777ac */ /* 0x000ea20008000800 */
[----:B------:R-:W-:Y:S01]  /*18d0*/  IMAD.MOV.U32 R8, RZ, RZ, 0x1 ;  /* 0x00000001ff087424 */ /* 0x000fe200078e00ff */
[----:B------:R-:W3:Y:S01]  /*18e0*/  LDCU.64 UR26, c[0x0][0x348] ;  /* 0x00006900ff1a77ac */ /* 0x000ee20008000a00 */
[----:B-1----:R-:W-:-:S02]  /*18f0*/  UIADD3 UR5, UPT, UPT, UR6, 0x7f, URZ ;  /* 0x0000007f06057890 */ /* 0x002fc4000fffe0ff */
[----:B------:R-:W-:Y:S02]  /*1900*/  UIADD3 UR48, UPT, UPT, UR6, 0xfe, URZ ;  /* 0x000000fe06307890 */ /* 0x000fe4000fffe0ff */
[----:B------:R-:W-:Y:S01]  /*1910*/  USHF.R.S32.HI UR4, URZ, 0x1f, UR5 ;  /* 0x0000001fff047899 */ /* 0x000fe20008011405 */
[----:B------:R-:W1:Y:S03]  /*1920*/  LDCU UR38, c[0x0][0x374] ;  /* 0x00006e80ff2677ac */ /* 0x000e660008000800 */
[----:B------:R-:W-:Y:S02]  /*1930*/  ULEA.HI UR4, UR4, UR5, URZ, 0x7 ;  /* 0x0000000504047291 */ /* 0x000fe4000f8f38ff */
[----:B------:R-:W-:Y:S02]  /*1940*/  UIADD3 UR5, UPT, UPT, UR6, -0x1, URZ ;  /* 0xffffffff06057890 */ /* 0x000fe4000fffe0ff */
[----:B------:R-:W-:-:S02]  /*1950*/  USHF.R.S32.HI UR41, URZ, 0x7, UR4 ;  /* 0x00000007ff297899 */ /* 0x000fc40008011404 */
[----:B------:R-:W-:Y:S02]  /*1960*/  UISETP.GE.U32.AND UP2, UPT, UR5, -0xff, UPT ;  /* 0xffffff010500788c */ /* 0x000fe4000bf46070 */
[----:B------:R-:W-:Y:S02]  /*1970*/  UISETP.LT.U32.AND UP0, UPT, UR41, 0x8, UPT ;  /* 0x000000082900788c */ /* 0x000fe4000bf01070 */
[----:B------:R-:W-:Y:S02]  /*1980*/  ULOP3.LUT UR5, UR7, 0x40, URZ, 0xc0, !UPT ;  /* 0x0000004007057892 */ /* 0x000fe4000f8ec0ff */
[----:B------:R-:W-:Y:S02]  /*1990*/  USEL UR40, UR41, 0x8, UP0 ;  /* 0x0000000829287887 */ /* 0x000fe40008000000 */
[----:B------:R-:W-:Y:S02]  /*19a0*/  ULEA.HI UR43, UR24, UR5, URZ, 0x19 ;  /* 0x00000005182b7291 */ /* 0x000fe4000f8fc8ff */
[----:B------:R-:W-:-:S02]  /*19b0*/  UIADD3 UR4, UPT, UPT, UR40, -0x1, URZ ;  /* 0xffffffff28047890 */ /* 0x000fc4000fffe0ff */
[----:B------:R-:W-:Y:S02]  /*19c0*/  @UP2 UIADD3 UR4, UPT, UPT, UR40, URZ, URZ ;  /* 0x000000ff28042290 */ /* 0x000fe4000fffe0ff */
[----:B------:R-:W-:Y:S02]  /*19d0*/  ULOP3.LUT UR47, UR47, 0x80, URZ, 0xc0, !UPT ;  /* 0x000000802f2f7892 */ /* 0x000fe4000f8ec0ff */
[----:B------:R-:W-:Y:S02]  /*19e0*/  USEL UR25, UR52, 0x2, UP1 ;  /* 0x0000000234197887 */ /* 0x000fe40008800000 */
[----:B------:R-:W-:Y:S02]  /*19f0*/  UIADD3 UR44, UPT, UPT, UR41, -UR40, URZ ;  /* 0x80000028292c7290 */ /* 0x000fe4000fffe0ff */
[----:B------:R-:W-:Y:S02]  /*1a00*/  UIADD3 UR28, UPT, UPT, UR4, 0x1, URZ ;  /* 0x00000001041c7890 */ /* 0x000fe4000fffe0ff */
[----:B------:R-:W-:Y:S01]  /*1a10*/  UIADD3 UR42, UPT, UPT, -UR4, URZ, URZ ;  /* 0x000000ff042a7290 */ /* 0x000fe2000fffe1ff */
[----:B-123--:R-:W-:-:S11]  /*1a20*/  UMOV UR5, URZ ;  /* 0x000000ff00057c82 */ /* 0x00efd60008000000 */
.L_x_42:
[----:B------:R-:W-:Y:S01]  /*1a30*/  UISETP.NE.AND UP0, UPT, UR46, URZ, UPT ;  /* 0x000000ff2e00728c */ /* 0x000fe2000bf05270 */
[----:B------:R-:W1:Y:S08]  /*1a40*/  S2UR UR46, SR_CgaCtaId ;  /* 0x00000000002e79c3 */ /* 0x000e700000008800 */
[----:B------:R-:W-:Y:S05]  /*1a50*/  BRA.U UP0, `(.L_x_23) ;  /* 0x0000000100347547 */ /* 0x000fea000b800000 */
[----:B------:R-:W2:Y:S01]  /*1a60*/  S2R R0, SR_CgaCtaId ;  /* 0x0000000000007919 */ /* 0x000ea20000008800 */
[----:B------:R-:W-:-:S04]  /*1a70*/  MOV R2, 0x400 ;  /* 0x0000040000027802 */ /* 0x000fc80000000f00 */
[----:B--2---:R-:W-:Y:S02]  /*1a80*/  LEA R0, R0, R2, 0x18 ;  /* 0x0000000200007211 */ /* 0x004fe400078ec0ff */
[----:B------:R-:W-:-:S03]  /*1a90*/  SHF.L.U32 R2, R8, 0x1f, RZ ;  /* 0x0000001f08027819 */ /* 0x000fc600000006ff */
[----:B------:R-:W-:-:S04]  /*1aa0*/  IMAD R0, R9, 0x8, R0 ;  /* 0x0000000809007824 */ /* 0x000fc800078e0200 */
[----:B------:R-:W2:Y:S02]  /*1ab0*/  SYNCS.PHASECHK.TRANS64.TRYWAIT P0, [R0+URZ+0x140], R2 ;  /* 0x00014002000075a7 */ /* 0x000ea400080011ff */
[----:B--2---:R-:W-:Y:S05]  /*1ac0*/  @!P0 BRA `(.L_x_24) ;  /* 0x0000008400dc8947 */ /* 0x004fea0003800000 */
.L_x_147:
[----:B------:R-:W-:Y:S01]  /*1ad0*/  VIADD R9, R9, 0x1 ;  /* 0x0000000109097836 */ /* 0x000fe20000000000 */
[----:B------:R2:W-:Y:S04]  /*1ae0*/  SYNCS.ARRIVE.TRANS64.A1T0 RZ, [R0+URZ+0x130], RZ ;  /* 0x000130ff00ff79a7 */ /* 0x0005e800081000ff */
[----:B------:R-:W-:-:S04]  /*1af0*/  ISETP.NE.AND P0, PT, R9, 0x2, PT ;  /* 0x000000020900780c */ /* 0x000fc80003f05270 */
[----:B------:R-:W-:Y:S02]  /*1b00*/  SEL R9, R9, RZ, P0 ;  /* 0x000000ff09097207 */ /* 0x000fe40000000000 */
[----:B--2---:R-:W-:-:S04]  /*1b10*/  SEL R0, RZ, 0x1, P0 ;  /* 0x00000001ff007807 */ /* 0x004fc80000000000 */
[----:B------:R-:W-:-:S07]  /*1b20*/  LOP3.LUT R8, R8, R0, RZ, 0x3c, !PT ;  /* 0x0000000008087212 */ /* 0x000fce00078e3cff */
.L_x_23:
[----:B------:R-:W-:Y:S01]  /*1b30*/  UMOV UR6, 0x400 ;  /* 0x0000040000067882 */ /* 0x000fe20000000000 */
[----:B------:R-:W-:Y:S01]  /*1b40*/  SHF.L.U32 R0, R12, 0x1f, RZ ;  /* 0x0000001f0c007819 */ /* 0x000fe200000006ff */
[----:B-1----:R-:W-:Y:S02]  /*1b50*/  ULEA UR6, UR46, UR6, 0x18 ;  /* 0x000000062e067291 */ /* 0x002fe4000f8ec0ff */
[----:B------:R-:W-:Y:S02]  /*1b60*/  UISETP.GE.U32.AND UP0, UPT, UR48, 0xff, UPT ;  /* 0x000000ff3000788c */ /* 0x000fe4000bf06070 */
[----:B------:R-:W-:Y:S02]  /*1b70*/  ULEA UR4, UR5, UR6, 0x3 ;  /* 0x0000000605047291 */ /* 0x000fe4000f8e18ff */
[----:B------:R-:W-:Y:S01]  /*1b80*/  ULEA UR11, UR30, UR47, 0x8 ;  /* 0x0000002f1e0b7291 */ /* 0x000fe2000f8e40ff */
[----:B------:R-:W-:-:S06]  /*1b90*/  UMOV UR7, URZ ;  /* 0x000000ff00077c82 */ /* 0x000fcc0008000000 */
[----:B------:R1:W2:Y:S01]  /*1ba0*/  SYNCS.PHASECHK.TRANS64.TRYWAIT P0, [UR4+0x40], R0 ;  /* 0x00004000ff0075a7 */ /* 0x0002a20008001104 */
[----:B------:R-:W-:-:S04]  /*1bb0*/  ULEA.HI UR4, UR20, UR20, URZ, 0x1 ;  /* 0x0000001414047291 */ /* 0x000fc8000f8f08ff */
[----:B------:R-:W-:-:S04]  /*1bc0*/  USHF.L.U32 UR4, UR4, 0x6, URZ ;  /* 0x0000000604047899 */ /* 0x000fc800080006ff */
[----:B------:R-:W-:-:S04]  /*1bd0*/  ULOP3.LUT UR35, UR4, 0xffffff80, URZ, 0xc0, !UPT ;  /* 0xffffff8004237892 */ /* 0x000fc8000f8ec0ff */
[----:B------:R-:W-:Y:S01]  /*1be0*/  UIADD3 UR35, UPT, UPT, UR43, UR35, URZ ;  /* 0x000000232b237290 */ /* 0x000fe2000fffe0ff */
[----:B------:R-:W-:Y:S11]  /*1bf0*/  BRA.U !UP0, `(.L_x_25) ;  /* 0x0000000108c47547 */ /* 0x000ff6000b800000 */
[----:B------:R-:W-:Y:S01]  /*1c00*/  UMOV UR13, UR42 ;  /* 0x0000002a000d7c82 */ /* 0x000fe20008000000 */
[----:B------:R-:W-:Y:S01]  /*1c10*/  UMOV UR4, UR5 ;  /* 0x0000000500047c82 */ /* 0x000fe20008000000 */
[----:B------:R-:W-:-:S05]  /*1c20*/  UMOV UR34, URZ ;  /* 0x000000ff00227c82 */ /* 0x000fca0008000000 */
.L_x_31:
[----:B------:R-:W-:Y:S01]  /*1c30*/  ULEA UR33, UR4, UR6, 0x3 ;  /* 0x0000000604217291 */ /* 0x000fe2000f8e18ff */
[----:B--2---:R-:W-:Y:S01]  /*1c40*/  @P3 MOV R2, 0xc000 ;  /* 0x0000c00000023802 */ /* 0x004fe20000000f00 */
[----:B--234-:R-:W-:Y:S10]  /*1c50*/  @P0 BRA `(.L_x_26) ;  /* 0x00000000000c0947 */ /* 0x01cff40003800000 */
[----:B------:R-:W-:-:S04]  /*1c60*/  SHF.L.U32 R3, R12, 0x1f, RZ ;  /* 0x0000001f0c037819 */ /* 0x000fc800000006ff */
[----:B------:R-:W2:Y:S02]  /*1c70*/  SYNCS.PHASECHK.TRANS64.TRYWAIT P0, [UR33+0x40], R3 ;  /* 0x00004003ff0075a7 */ /* 0x000ea40008001121 */
[----:B--2---:R-:W-:Y:S05]  /*1c80*/  @!P0 BRA `(.L_x_27) ;  /* 0x0000008400808947 */ /* 0x004fea0003800000 */
.L_x_26:
[----:B------:R2:W-:Y:S01]  /*1c90*/  @P3 SYNCS.ARRIVE.TRANS64 RZ, [UR33], R2 ;  /* 0x00000002ffff39a7 */ /* 0x0005e20008000021 */
[----:B------:R-:W-:Y:S02]  /*1ca0*/  ULOP3.LUT UR5, UR25, 0x2, URZ, 0xfc, !UPT ;  /* 0x0000000219057892 */ /* 0x000fe4000f8efcff */
[----:B------:R-:W-:Y:S02]  /*1cb0*/  UIADD3 UR13, UPT, UPT, UR13, 0x1, URZ ;  /* 0x000000010d0d7890 */ /* 0x000fe4000fffe0ff */
[----:B------:R-:W-:Y:S02]  /*1cc0*/  UISETP.NE.AND UP0, UPT, UR5, 0x2, UPT ;  /* 0x000000020500788c */ /* 0x000fe4000bf05270 */
[----:B------:R-:W-:-:S07]  /*1cd0*/  UISETP.NE.AND UP2, UPT, UR13, 0x1, UPT ;  /* 0x000000010d00788c */ /* 0x000fce000bf45270 */
[----:B------:R-:W-:Y:S05]  /*1ce0*/  BRA.U UP0, `(.L_x_28) ;  /* 0x0000000100047547 */ /* 0x000fea000b800000 */
[----:B------:R-:W-:Y:S05]  /*1cf0*/  BPT.TRAP 0x1 ;  /* 0x000000040000795c */ /* 0x000fea0000300000 */
.L_x_28:
[----:B------:R-:W-:Y:S04]  /*1d00*/  BSSY.RECONVERGENT B0, `(.L_x_29) ;  /* 0x0000003000007945 */ /* 0x000fe80003800200 */
[----:B------:R-:W-:Y:S05]  /*1d10*/  @!P2 BRA `(.L_x_30) ;  /* 0x000000000004a947 */ /* 0x000fea0003800000 */
[----:B------:R-:W-:Y:S05]  /*1d20*/  BPT.TRAP 0x1 ;  /* 0x000000040000795c */ /* 0x000fea0000300000 */
.L_x_30:
[----:B------:R-:W-:Y:S05]  /*1d30*/  BSYNC.RECONVERGENT B0 ;  /* 0x0000000000007941 */ /* 0x000fea0003800200 */
.L_x_29:
[----:B------:R-:W-:Y:S02]  /*1d40*/  UIADD3 UR5, UPT, UPT, UR4, 0x1, URZ ;  /* 0x0000000104057890 */ /* 0x000fe4000fffe0ff */
[----:B------:R-:W-:Y:S02]  /*1d50*/  ULEA UR32, UR4, UR24, 0xd ;  /* 0x0000001804207291 */ /* 0x000fe4000f8e68ff */
[----:B------:R-:W-:Y:S02]  /*1d60*/  UISETP.NE.AND UP0, UPT, UR5, 0x8, UPT ;  /* 0x000000080500788c */ /* 0x000fe4000bf05270 */
[----:B------:R-:W-:Y:S02]  /*1d70*/  UIADD3 UR16, UP1, UPT, UR26, 0x80, URZ ;  /* 0x000000801a107890 */ /* 0x000fe4000ff3e0ff */
[----:B------:R-:W-:Y:S02]  /*1d80*/  USEL UR8, URZ, 0x1, UP0 ;  /* 0x00000001ff087887 */ /* 0x000fe40008000000 */
[----:B------:R-:W-:-:S02]  /*1d90*/  USEL UR5, UR5, URZ, UP0 ;  /* 0x000000ff05057287 */ /* 0x000fc40008000000 */
[----:B------:R-:W-:Y:S02]  /*1da0*/  UIADD3 UR14, UP0, UPT, UR26, 0x180, URZ ;  /* 0x000001801a0e7890 */ /* 0x000fe4000ff1e0ff */
[----:B------:R-:W-:Y:S01]  /*1db0*/  LOP3.LUT R12, R12, UR8, RZ, 0x3c, !PT ;  /* 0x000000080c0c7c12 */ /* 0x000fe2000f8e3cff */
[----:B------:R-:W-:Y:S02]  /*1dc0*/  ULEA UR8, UR4, UR6, 0xe ;  /* 0x0000000604087291 */ /* 0x000fe4000f8e70ff */
[----:B------:R-:W-:Y:S01]  /*1dd0*/  ULEA UR7, UR5, UR6, 0x3 ;  /* 0x0000000605077291 */ /* 0x000fe2000f8e18ff */
[----:B-1----:R-:W-:Y:S01]  /*1de0*/  SHF.L.U32 R0, R12, 0x1f, RZ ;  /* 0x0000001f0c007819 */ /* 0x002fe200000006ff */
[----:B------:R-:W-:Y:S02]  /*1df0*/  ULOP3.LUT UR33, UR33, 0xfefffff8, URZ, 0xc0, !UPT ;  /* 0xfefffff821217892 */ /* 0x000fe4000f8ec0ff */
[----:B------:R-:W-:Y:S02]  /*1e00*/  UIADD3.X UR17, UPT, UPT, URZ, UR27, URZ, UP1, !UPT ;  /* 0x0000001bff117290 */ /* 0x000fe40008ffe4ff */
[----:B------:R-:W-:-:S02]  /*1e10*/  UIADD3 UR32, UPT, UPT, UR6, 0x6300, UR32 ;  /* 0x0000630006207890 */ /* 0x000fc4000fffe020 */
[----:B------:R-:W-:Y:S01]  /*1e20*/  UPRMT UR4, URZ, 0x5410, UR21 ;  /* 0x00005410ff047896 */ /* 0x000fe20008000015 */
[----:B------:R3:W4:Y:S01]  /*1e30*/  SYNCS.PHASECHK.TRANS64.TRYWAIT P0, [UR7+0x40], R0 ;  /* 0x00004000ff0075a7 */ /* 0x0007220008001107 */
[----:B------:R-:W-:Y:S02]  /*1e40*/  UIADD3 UR8, UPT, UPT, UR8, 0x16300, URZ ;  /* 0x0001630008087890 */ /* 0x000fe4000fffe0ff */
[----:B------:R-:W-:Y:S01]  /*1e50*/  UIADD3.X UR15, UPT, UPT, URZ, UR27, URZ, UP0, !UPT ;  /* 0x0000001bff0f7290 */ /* 0x000fe200087fe4ff */
[----:B------:R-:W-:Y:S01]  /*1e60*/  UMOV UR18, 0x0 ;  /* 0x0000000000127882 */ /* 0x000fe20000000000 */
[----:B------:R-:W-:Y:S01]  /*1e70*/  UMOV UR19, 0x10000000 ;  /* 0x1000000000137882 */ /* 0x000fe20000000000 */
[----:B------:R-:W-:Y:S01]  /*1e80*/  UMOV UR10, UR34 ;  /* 0x00000022000a7c82 */ /* 0x000fe20008000000 */
[----:B------:R-:W-:Y:S01]  /*1e90*/  UMOV UR12, UR36 ;  /* 0x00000024000c7c82 */ /* 0x000fe20008000000 */
[----:B------:R-:W-:Y:S01]  /*1ea0*/  UMOV UR9, UR33 ;  /* 0x0000002100097c82 */ /* 0x000fe20008000000 */
[----:B------:R1:W-:Y:S01]  /*1eb0*/  UTMALDG.3D.MULTICAST.2CTA [UR32], [UR16], UR4, desc[UR18] ;  /* 0x00001220100073b4 */ /* 0x0003e20008211804 */
[----:B------:R-:W-:-:S02]  /*1ec0*/  UMOV UR7, UR28 ;  /* 0x0000001c00077c82 */ /* 0x000fc40008000000 */
[----:B------:R3:W-:Y:S01]  /*1ed0*/  UTMALDG.3D.2CTA [UR8], [UR14], desc[UR18] ;  /* 0x000012080e0075b4 */ /* 0x0007e20008211000 */
[----:B-1----:R-:W-:Y:S01]  /*1ee0*/  UIADD3 UR34, UPT, UPT, UR34, 0x80, URZ ;  /* 0x0000008022227890 */ /* 0x002fe2000fffe0ff */
[----:B------:R-:W-:Y:S01]  /*1ef0*/  UMOV UR4, UR5 ;  /* 0x0000000500047c82 */ /* 0x000fe20008000000 */
[----:B------:R-:W-:Y:S10]  /*1f00*/  BRA.U UP2, `(.L_x_31) ;  /* 0xfffffffd02487547 */ /* 0x000ff4000b83ffff */
.L_x_25:
[----:B------:R-:W-:Y:S01]  /*1f10*/  ULEA UR4, UR5, UR6, 0x3 ;  /* 0x0000000605047291 */ /* 0x000fe2000f8e18ff */
[----:B-1-3--:R-:W-:Y:S01]  /*1f20*/  SHF.L.U32 R0, R12, 0x1f, RZ ;  /* 0x0000001f0c007819 */ /* 0x00afe200000006ff */
[----:B------:R-:W-:Y:S01]  /*1f30*/  @!P1 SYNCS.ARRIVE.TRANS64.A1T0 RZ, [UR6+0xc8], RZ ;  /* 0x0000c8ffffff99a7 */ /* 0x000fe20008100006 */
[----:B------:R-:W-:-:S06]  /*1f40*/  UISETP.GT.AND UP0, UPT, UR41, UR40, UPT ;  /* 0x000000282900728c */ /* 0x000fcc000bf04270 */
[----:B--2-4-:R1:W2:Y:S03]  /*1f50*/  SYNCS.PHASECHK.TRANS64.TRYWAIT P0, [UR4+0x40], R0 ;  /* 0x00004000ff0075a7 */ /* 0x0142a60008001104 */
[----:B------:R-:W-:Y:S05]  /*1f60*/  BRA.U !UP0, `(.L_x_32) ;  /* 0x0000000108c47547 */ /* 0x000fea000b800000 */
[----:B------:R-:W-:Y:S01]  /*1f70*/  UIADD3 UR13, UPT, UPT, UR44, UR7, URZ ;  /* 0x000000072c0d7290 */ /* 0x000fe2000fffe0ff */
[----:B------:R-:W-:-:S11]  /*1f80*/  UMOV UR4, UR5 ;  /* 0x0000000500047c82 */ /* 0x000fd60008000000 */
.L_x_38:
[----:B------:R-:W-:Y:S01]  /*1f90*/  ULEA UR17, UR4, UR6, 0x3 ;  /* 0x0000000604117291 */ /* 0x000fe2000f8e18ff */
[----:B--2---:R-:W-:Y:S01]  /*1fa0*/  @P3 MOV R2, 0xc000 ;  /* 0x0000c00000023802 */ /* 0x004fe20000000f00 */
[----:B--2-4-:R-:W-:Y:S10]  /*1fb0*/  @P0 BRA `(.L_x_33) ;  /* 0x00000000000c0947 */ /* 0x014ff40003800000 */
[----:B------:R-:W-:-:S04]  /*1fc0*/  SHF.L.U32 R3, R12, 0x1f, RZ ;  /* 0x0000001f0c037819 */ /* 0x000fc800000006ff */
[----:B------:R-:W2:Y:S02]  /*1fd0*/  SYNCS.PHASECHK.TRANS64.TRYWAIT P0, [UR17+0x40], R3 ;  /* 0x00004003ff0075a7 */ /* 0x000ea40008001111 */
[----:B--2---:R-:W-:Y:S05]  /*1fe0*/  @!P0 BRA `(.L_x_34) ;  /* 0x0000008000c08947 */ /* 0x004fea0003800000 */
.L_x_33:
[----:B------:R2:W-:Y:S01]  /*1ff0*/  @P3 SYNCS.ARRIVE.TRANS64 RZ, [UR17], R2 ;  /* 0x00000002ffff39a7 */ /* 0x0005e20008000011 */
[----:B------:R-:W-:-:S04]  /*2000*/  ULOP3.LUT UR5, UR25, 0x2, URZ, 0xfc, !UPT ;  /* 0x0000000219057892 */ /* 0x000fc8000f8efcff */
[----:B------:R-:W-:-:S09]  /*2010*/  UISETP.NE.AND UP0, UPT, UR5, 0x2, UPT ;  /* 0x000000020500788c */ /* 0x000fd2000bf05270 */
[----:B------:R-:W-:Y:S05]  /*2020*/  BRA.U UP0, `(.L_x_35) ;  /* 0x0000000100047547 */ /* 0x000fea000b800000 */
[----:B------:R-:W-:Y:S05]  /*2030*/  BPT.TRAP 0x1 ;  /* 0x000000040000795c */ /* 0x000fea0000300000 */
.L_x_35:
[----:B------:R-:W-:Y:S04]  /*2040*/  BSSY.RECONVERGENT B0, `(.L_x_36) ;  /* 0x0000003000007945 */ /* 0x000fe80003800200 */
[----:B------:R-:W-:Y:S05]  /*2050*/  @!P2 BRA `(.L_x_37) ;  /* 0x000000000004a947 */ /* 0x000fea0003800000 */
[----:B------:R-:W-:Y:S05]  /*2060*/  BPT.TRAP 0x1 ;  /* 0x000000040000795c */ /* 0x000fea0000300000 */
.L_x_37:
[----:B------:R-:W-:Y:S05]  /*2070*/  BSYNC.RECONVERGENT B0 ;  /* 0x0000000000007941 */ /* 0x000fea0003800200 */
.L_x_36:
[----:B------:R-:W-:Y:S02]  /*2080*/  UIADD3 UR5, UPT, UPT, UR4, 0x1, URZ ;  /* 0x0000000104057890 */ /* 0x000fe4000fffe0ff */
[----:B------:R-:W-:Y:S02]  /*2090*/  ULEA UR16, UR4, UR24, 0xd ;  /* 0x0000001804107291 */ /* 0x000fe4000f8e68ff */
[----:B------:R-:W-:Y:S02]  /*20a0*/  UISETP.NE.AND UP0, UPT, UR5, 0x8, UPT ;  /* 0x000000080500788c */ /* 0x000fe4000bf05270 */
[----:B------:R-:W-:Y:S02]  /*20b0*/  UIADD3 UR22, UP1, UPT, UR26, 0x80, URZ ;  /* 0x000000801a167890 */ /* 0x000fe4000ff3e0ff */
[----:B------:R-:W-:Y:S02]  /*20c0*/  USEL UR9, URZ, 0x1, UP0 ;  /* 0x00000001ff097887 */ /* 0x000fe40008000000 */
[----:B------:R-:W-:-:S02]  /*20d0*/  USEL UR5, UR5, URZ, UP0 ;  /* 0x000000ff05057287 */ /* 0x000fc40008000000 */
[----:B------:R-:W-:Y:S02]  /*20e0*/  UIADD3 UR14, UP0, UPT, UR26, 0x180, URZ ;  /* 0x000001801a0e7890 */ /* 0x000fe4000ff1e0ff */
[----:B------:R-:W-:Y:S01]  /*20f0*/  ULEA UR8, UR5, UR6, 0x3 ;  /* 0x0000000605087291 */ /* 0x000fe2000f8e18ff */
[----:B------:R-:W-:Y:S01]  /*2100*/  LOP3.LUT R12, R12, UR9, RZ, 0x3c, !PT ;  /* 0x000000090c0c7c12 */ /* 0x000fe2000f8e3cff */
[----:B------:R-:W-:Y:S02]  /*2110*/  USHF.L.U32 UR18, UR7, 0x7, URZ ;  /* 0x0000000707127899 */ /* 0x000fe400080006ff */
[----:B------:R-:W-:Y:S01]  /*2120*/  ULOP3.LUT UR17, UR17, 0xfefffff8, URZ, 0xc0, !UPT ;  /* 0xfefffff811117892 */ /* 0x000fe2000f8ec0ff */
[----:B-1----:R-:W-:Y:S01]  /*2130*/  SHF.L.U32 R0, R12, 0x1f, RZ ;  /* 0x0000001f0c007819 */ /* 0x002fe200000006ff */
[----:B------:R-:W-:Y:S02]  /*2140*/  UIADD3 UR16, UPT, UPT, UR6, 0x6300, UR16 ;  /* 0x0000630006107890 */ /* 0x000fe4000fffe010 */
[----:B------:R-:W-:Y:S01]  /*2150*/  UIADD3.X UR23, UPT, UPT, URZ, UR27, URZ, UP1, !UPT ;  /* 0x0000001bff177290 */ /* 0x000fe20008ffe4ff */
[----:B------:R3:W4:Y:S01]  /*2160*/  SYNCS.PHASECHK.TRANS64.TRYWAIT P0, [UR8+0x40], R0 ;  /* 0x00004000ff0075a7 */ /* 0x0007220008001108 */
[----:B------:R-:W-:-:S02]  /*2170*/  ULEA UR8, UR4, UR6, 0xe ;  /* 0x0000000604087291 */ /* 0x000fc4000f8e70ff */
[----:B------:R-:W-:Y:S02]  /*2180*/  UPRMT UR4, URZ, 0x5410, UR21 ;  /* 0x00005410ff047896 */ /* 0x000fe40008000015 */
[----:B------:R-:W-:Y:S02]  /*2190*/  UIADD3 UR8, UPT, UPT, UR8, 0x16300, URZ ;  /* 0x0001630008087890 */ /* 0x000fe4000fffe0ff */
[----:B------:R-:W-:Y:S01]  /*21a0*/  UIADD3.X UR15, UPT, UPT, URZ, UR27, URZ, UP0, !UPT ;  /* 0x0000001bff0f7290 */ /* 0x000fe200087fe4ff */
[----:B------:R-:W-:Y:S01]  /*21b0*/  UMOV UR30, 0x0 ;  /* 0x00000000001e7882 */ /* 0x000fe20000000000 */
[----:B------:R-:W-:Y:S01]  /*21c0*/  UMOV UR31, 0x10000000 ;  /* 0x10000000001f7882 */ /* 0x000fe20000000000 */
[----:B------:R-:W-:Y:S01]  /*21d0*/  UMOV UR19, UR35 ;  /* 0x0000002300137c82 */ /* 0x000fe20008000000 */
[----:B------:R-:W-:Y:S01]  /*21e0*/  UMOV UR20, UR36 ;  /* 0x0000002400147c82 */ /* 0x000fe20008000000 */
[----:B------:R-:W-:Y:S01]  /*21f0*/  UMOV UR12, UR36 ;  /* 0x00000024000c7c82 */ /* 0x000fe20008000000 */
[----:B------:R-:W-:Y:S01]  /*2200*/  UMOV UR9, UR17 ;  /* 0x0000001100097c82 */ /* 0x000fe20008000000 */
[----:B------:R-:W-:Y:S01]  /*2210*/  UMOV UR10, UR18 ;  /* 0x00000012000a7c82 */ /* 0x000fe20008000000 */
[----:B------:R1:W-:Y:S01]  /*2220*/  UTMALDG.3D.MULTICAST.2CTA [UR16], [UR22], UR4, desc[UR30] ;  /* 0x00001e10160073b4 */ /* 0x0003e20008211804 */
[----:B------:R-:W-:-:S04]  /*2230*/  UIADD3 UR7, UPT, UPT, UR7, 0x1, URZ ;  /* 0x0000000107077890 */ /* 0x000fc8000fffe0ff */
[----:B------:R-:W-:Y:S01]  /*2240*/  UISETP.NE.AND UP0, UPT, UR7, UR13, UPT ;  /* 0x0000000d0700728c */ /* 0x000fe2000bf05270 */
[----:B------:R3:W-:Y:S01]  /*2250*/  UTMALDG.3D.2CTA [UR8], [UR14], desc[UR30] ;  /* 0x00001e080e0075b4 */ /* 0x0007e20008211000 */
[----:B-1----:R-:W-:-:S07]  /*2260*/  UMOV UR4, UR5 ;  /* 0x0000000500047c82 */ /* 0x002fce0008000000 */
[----:B---3--:R-:W-:Y:S05]  /*2270*/  BRA.U UP0, `(.L_x_38) ;  /* 0xfffffffd00447547 */ /* 0x008fea000b83ffff */
.L_x_32:
[C---:B------:R-:W-:Y:S01]  /*2280*/  LEA R3, R11.reuse, UR6, 0x3 ;  /* 0x000000060b037c11 */ /* 0x040fe2000f8e18ff */
[----:B------:R-:W-:Y:S01]  /*2290*/  NOP ;  /* 0x0000000000007918 */ /* 0x000fe20000000000 */
[----:B-1----:R-:W-:Y:S02]  /*22a0*/  SHF.L.U32 R0, R10, 0x1f, RZ ;  /* 0x0000001f0a007819 */ /* 0x002fe400000006ff */
[----:B------:R-:W-:Y:S02]  /*22b0*/  LEA R4, R11, UR6, 0x4 ;  /* 0x000000060b047c11 */ /* 0x000fe4000f8e20ff */
[----:B--2-4-:R-:W1:Y:S02]  /*22c0*/  SYNCS.PHASECHK.TRANS64.TRYWAIT P0, [R3+URZ+0xd0], R0 ;  /* 0x0000d000030075a7 */ /* 0x014e6400080011ff */
[----:B-1----:R-:W-:Y:S05]  /*22d0*/  @!P0 BRA `(.L_x_39) ;  /* 0x00000080001c8947 */ /* 0x002fea0003800000 */
.L_x_150:
[----:B------:R-:W2:Y:S01]  /*22e0*/  LDS.128 R4, [R4+0x160] ;  /* 0x0001600004047984 */ /* 0x000ea20000000c00 */
[----:B------:R-:W-:Y:S01]  /*22f0*/  UISETP.GE.AND UP0, UPT, UR45, 0x1, UPT ;  /* 0x000000012d00788c */ /* 0x000fe2000bf06270 */
[----:B------:R-:W-:Y:S01]  /*2300*/  @!PT LDS RZ, [RZ] ;  /* 0x00000000fffff984 */ /* 0x000fe20000000800 */
[----:B------:R-:W-:Y:S01]  /*2310*/  @!PT LDS RZ, [RZ] ;  /* 0x00000000fffff984 */ /* 0x000fe20000000800 */
[----:B------:R-:W-:Y:S01]  /*2320*/  @!PT LDS RZ, [RZ] ;  /* 0x00000000fffff984 */ /* 0x000fe20000000800 */
[----:B------:R-:W-:Y:S01]  /*2330*/  @!PT LDS RZ, [RZ] ;  /* 0x00000000fffff984 */ /* 0x000fe20000000800 */
[----:B------:R3:W-:Y:S06]  /*2340*/  MEMBAR.ALL.CTA ;  /* 0x0000000000007992 */ /* 0x0007ec0000008000 */
[----:B---3--:R-:W3:Y:S01]  /*2350*/  FENCE.VIEW.ASYNC.S ;  /* 0x00000000000073c6 */ /* 0x008ee20000000000 */
[----:B--2---:R-:W-:-:S13]  /*2360*/  LOP3.LUT P0, RZ, R6, 0x1, RZ, 0xc0, !PT ;  /* 0x0000000106ff7812 */ /* 0x004fda000780c0ff */
[----:B---3--:R-:W-:Y:S01]  /*2370*/  VOTEU.ANY UP1, P0 ;  /* 0x0000000000ff7886 */ /* 0x008fe20000020100 */
[----:B------:R-:W-:-:S13]  /*2380*/  PLOP3.LUT P0, PT, PT, PT, UP1, 0x80, 0x8 ;  /* 0x000000000008781c */ /* 0x000fda0003f0f018 */
[----:B-1----:R-:W-:Y:S02]  /*2390*/  @P0 LOP3.LUT R0, R5, 0xffff, RZ, 0xc0, !PT ;  /* 0x0000ffff05000812 */ /* 0x002fe400078ec0ff */
[----:B------:R-:W-:Y:S02]  /*23a0*/  @P0 MOV R2, R4 ;  /* 0x0000000400020202 */ /* 0x000fe40000000f00 */
[----:B------:R-:W-:Y:S01]  /*23b0*/  @P0 R2UR UR7, R0 ;  /* 0x00000000000702ca */ /* 0x000fe200000e0000 */
[----:B------:R-:W-:Y:S01]  /*23c0*/  VIADD R0, R3, 0xe0 ;  /* 0x000000e003007836 */ /* 0x000fe20000000000 */
[----:B------:R-:W-:Y:S02]  /*23d0*/  @P0 SHF.R.U32.HI R4, RZ, 0x10, R5 ;  /* 0x00000010ff040819 */ /* 0x000fe40000011605 */
[----:B------:R-:W-:Y:S02]  /*23e0*/  @P0 R2UR UR8, R2 ;  /* 0x00000000020802ca */ /* 0x000fe400000e0000 */
[----:B------:R-:W-:-:S02]  /*23f0*/  PRMT R0, RZ, 0x654, R0 ;  /* 0x00000654ff007816 */ /* 0x000fc40000000000 */
[----:B------:R-:W-:Y:S02]  /*2400*/  @P0 R2UR UR4, R4 ;  /* 0x00000000040402ca */ /* 0x000fe400000e0000 */
[----:B------:R1:W-:Y:S03]  /*2410*/  SYNCS.ARRIVE.TRANS64.RED.A1T0 RZ, [R0+URZ], RZ ;  /* 0x000000ff00ff79a7 */ /* 0x0003e600081004ff */
[----:B------:R-:W-:-:S04]  /*2420*/  @UP1 UMOV UR29, UR7 ;  /* 0x00000007001d1c82 */ /* 0x000fc80008000000 */
[----:B------:R-:W-:-:S04]  /*2430*/  @UP1 UMOV UR37, UR8 ;  /* 0x0000000800251c82 */ /* 0x000fc80008000000 */
[----:B------:R-:W-:Y:S01]  /*2440*/  @UP1 UMOV UR36, UR4 ;  /* 0x0000000400241c82 */ /* 0x000fe20008000000 */
[----:B------:R-:W-:Y:S05]  /*2450*/  BRA.U !UP0, `(.L_x_40) ;  /* 0x0000000108d47547 */ /* 0x000fea000b800000 */
[----:B------:R-:W2:Y:S01]  /*2460*/  LDCU.128 UR12, c[0x0][0xb10] ;  /* 0x00016200ff0c77ac */ /* 0x000ea20008000c00 */
[----:B------:R-:W3:Y:S01]  /*2470*/  LDCU UR30, c[0x0][0xb20] ;  /* 0x00016400ff1e77ac */ /* 0x000ee20008000800 */
[----:B------:R-:W4:Y:S01]  /*2480*/  LDCU UR20, c[0x0][0xb0c] ;  /* 0x00016180ff1477ac */ /* 0x000f220008000800 */
[----:B------:R-:W1:Y:S01]  /*2490*/  LDCU.64 UR10, c[0x0][0xb28] ;  /* 0x00016500ff0a77ac */ /* 0x000e620008000a00 */
[----:B------:R-:W-:Y:S02]  /*24a0*/  UISETP.NE.AND UP3, UPT, UR45, 0x1, UPT ;  /* 0x000000012d00788c */ /* 0x000fe4000bf65270 */
[----:B--2---:R-:W-:Y:S02]  /*24b0*/  UIMAD.WIDE.U32 UR16, UR38, UR15, URZ ;  /* 0x0000000f261072a5 */ /* 0x004fe4000f8e00ff */
[----:B------:R-:W-:Y:S02]  /*24c0*/  UIMAD.WIDE.U32 UR8, UR39, UR12, URZ ;  /* 0x0000000c270872a5 */ /* 0x000fe4000f8e00ff */
[----:B------:R-:W-:-:S02]  /*24d0*/  UISETP.NE.AND UP0, UPT, UR14, 0x1, UPT ;  /* 0x000000010e00788c */ /* 0x000fc4000bf05270 */
[----:B------:R-:W-:Y:S01]  /*24e0*/  UIMAD.WIDE.U32 UR22, UR29, UR15, URZ ;  /* 0x0000000f1d1672a5 */ /* 0x000fe2000f8e00ff */
[----:B------:R-:W-:Y:S02]  /*24f0*/  UMOV UR16, UR17 ;  /* 0x0000001100107c82 */ /* 0x000fe40008000000 */
[----:B------:R-:W-:Y:S01]  /*2500*/  UMOV UR8, UR9 ;  /* 0x0000000900087c82 */ /* 0x000fe20008000000 */
[----:B---3--:R-:W-:Y:S02]  /*2510*/  USHF.R.U32.HI UR16, URZ, UR30, UR16 ;  /* 0x0000001eff107299 */ /* 0x008fe40008011610 */
[----:B----4-:R-:W-:Y:S02]  /*2520*/  UISETP.NE.AND UP2, UPT, UR20, 0x1, UPT ;  /* 0x000000011400788c */ /* 0x010fe4000bf45270 */
[----:B------:R-:W-:Y:S02]  /*2530*/  USHF.R.U32.HI UR8, URZ, UR13, UR8 ;  /* 0x0000000dff087299 */ /* 0x000fe40008011608 */
[----:B------:R-:W-:-:S02]  /*2540*/  USEL UR7, UR38, UR16, !UP0 ;  /* 0x0000001026077287 */ /* 0x000fc4000c000000 */
[----:B------:R-:W-:Y:S02]  /*2550*/  USEL UR8, UR39, UR8, !UP2 ;  /* 0x0000000827087287 */ /* 0x000fe4000d000000 */
[----:B-1----:R-:W-:Y:S01]  /*2560*/  UIMAD.WIDE.U32 UR16, UR7, UR10, URZ ;  /* 0x0000000a071072a5 */ /* 0x002fe2000f8e00ff */
[----:B------:R-:W-:Y:S01]  /*2570*/  UMOV UR4, UR23 ;  /* 0x0000001700047c82 */ /* 0x000fe20008000000 */
[----:B------:R-:W-:Y:S02]  /*2580*/  UIMAD.WIDE.U32 UR18, UR37, UR12, URZ ;  /* 0x0000000c251272a5 */ /* 0x000fe4000f8e00ff */
[----:B------:R-:W-:-:S03]  /*2590*/  UIMAD.WIDE.U32 UR22, UR8, UR10, URZ ;  /* 0x0000000a081672a5 */ /* 0x000fc6000f8e00ff */
[----:B------:R-:W-:Y:S01]  /*25a0*/  UMOV UR16, UR17 ;  /* 0x0000001100107c82 */ /* 0x000fe20008000000 */
[----:B------:R-:W-:Y:S02]  /*25b0*/  USHF.R.U32.HI UR4, URZ, UR30, UR4 ;  /* 0x0000001eff047299 */ /* 0x000fe40008011604 */
[----:B------:R-:W-:Y:S01]  /*25c0*/  @UP3 USHF.R.U32.HI UR7, URZ, UR11, UR16 ;  /* 0x0000000bff073299 */ /* 0x000fe20008011610 */
[----:B------:R-:W-:Y:S01]  /*25d0*/  UMOV UR18, UR19 ;  /* 0x0000001300127c82 */ /* 0x000fe20008000000 */
[----:B------:R-:W-:Y:S01]  /*25e0*/  UMOV UR22, UR23 ;  /* 0x0000001700167c82 */ /* 0x000fe20008000000 */
[----:B------:R-:W-:Y:S02]  /*25f0*/  USHF.R.U32.HI UR13, URZ, UR13, UR18 ;  /* 0x0000000dff0d7299 */ /* 0x000fe40008011612 */
[----:B------:R-:W-:Y:S02]  /*2600*/  USEL UR4, UR29, UR4, !UP0 ;  /* 0x000000041d047287 */ /* 0x000fe4000c000000 */
[----:B------:R-:W-:-:S02]  /*2610*/  @UP3 USHF.R.U32.HI UR8, URZ, UR11, UR22 ;  /* 0x0000000bff083299 */ /* 0x000fc40008011616 */
[----:B------:R-:W-:Y:S02]  /*2620*/  UIMAD UR9, UR45, UR7, URZ ;  /* 0x000000072d0972a4 */ /* 0x000fe4000f8e02ff */
[----:B------:R-:W-:Y:S02]  /*2630*/  USEL UR7, UR37, UR13, !UP2 ;  /* 0x0000000d25077287 */ /* 0x000fe4000d000000 */
[----:B------:R-:W-:Y:S02]  /*2640*/  UIMAD UR12, UR45, UR8, URZ ;  /* 0x000000082d0c72a4 */ /* 0x000fe4000f8e02ff */
[----:B------:R-:W-:Y:S02]  /*2650*/  UISETP.GE.AND UP0, UPT, UR4, UR9, UPT ;  /* 0x000000090400728c */ /* 0x000fe4000bf06270 */
[----:B------:R-:W-:Y:S02]  /*2660*/  UIMAD.WIDE.U32 UR16, UR4, UR10, URZ ;  /* 0x0000000a041072a5 */ /* 0x000fe4000f8e00ff */
[----:B------:R-:W-:-:S02]  /*2670*/  UISETP.GE.OR UP0, UPT, UR7, UR12, UP0 ;  /* 0x0000000c0700728c */ /* 0x000fc40008706670 */
        /* <DEDUP_REMOVED lines=19> */
.L_x_40:
[----:B------:R-:W2:Y:S02]  /*27b0*/  LDCU UR4, c[0x0][0xb30] ;  /* 0x00016600ff0477ac */ /* 0x000ea40008000800 */
[----:B--2---:R-:W-:-:S09]  /*27c0*/  UISETP.NE.AND UP0, UPT, UR4, 0x1, UPT ;  /* 0x000000010400788c */ /* 0x004fd2000bf05270 */
[----:B------:R-:W-:Y:S05]  /*27d0*/  BRA.U UP0, `(.L_x_41) ;  /* 0x0000000100447547 */ /* 0x000fea000b800000 */
[----:B------:R-:W2:Y:S01]  /*27e0*/  LDCU.128 UR12, c[0x0][0xb10] ;  /* 0x00016200ff0c77ac */ /* 0x000ea20008000c00 */
[----:B------:R-:W3:Y:S01]  /*27f0*/  LDCU UR16, c[0x0][0xb0c] ;  /* 0x00016180ff1077ac */ /* 0x000ee20008000800 */
[----:B------:R-:W4:Y:S01]  /*2800*/  LDCU UR17, c[0x0][0xb20] ;  /* 0x00016400ff1177ac */ /* 0x000f220008000800 */
[----:B--2---:R-:W-:Y:S02]  /*2810*/  UIMAD.WIDE.U32 UR10, UR37, UR12, URZ ;  /* 0x0000000c250a72a5 */ /* 0x004fe4000f8e00ff */
[----:B------:R-:W-:Y:S02]  /*2820*/  UIMAD.WIDE.U32 UR8, UR29, UR15, URZ ;  /* 0x0000000f1d0872a5 */ /* 0x000fe4000f8e00ff */
[----:B---3--:R-:W-:Y:S02]  /*2830*/  UISETP.NE.AND UP2, UPT, UR16, 0x1, UPT ;  /* 0x000000011000788c */ /* 0x008fe4000bf45270 */
[----:B------:R-:W-:Y:S01]  /*2840*/  UISETP.NE.AND UP0, UPT, UR14, 0x1, UPT ;  /* 0x000000010e00788c */ /* 0x000fe2000bf05270 */
[----:B------:R-:W-:-:S02]  /*2850*/  UMOV UR7, UR11 ;  /* 0x0000000b00077c82 */ /* 0x000fc40008000000 */
[----:B------:R-:W-:Y:S01]  /*2860*/  UMOV UR4, UR9 ;  /* 0x0000000900047c82 */ /* 0x000fe20008000000 */
[----:B------:R-:W-:Y:S02]  /*2870*/  USHF.R.U32.HI UR7, URZ, UR13, UR7 ;  /* 0x0000000dff077299 */ /* 0x000fe40008011607 */
[----:B----4-:R-:W-:Y:S02]  /*2880*/  USHF.R.U32.HI UR4, URZ, UR17, UR4 ;  /* 0x00000011ff047299 */ /* 0x010fe40008011604 */
[----:B------:R-:W-:Y:S02]  /*2890*/  USEL UR7, UR37, UR7, !UP2 ;  /* 0x0000000725077287 */ /* 0x000fe4000d000000 */
[----:B------:R-:W-:-:S04]  /*28a0*/  USEL UR4, UR29, UR4, !UP0 ;  /* 0x000000041d047287 */ /* 0x000fc8000c000000 */
[----:B------:R-:W-:Y:S02]  /*28b0*/  UIADD3 UR8, UPT, UPT, UR7, -UR4, URZ ;  /* 0x8000000407087290 */ /* 0x000fe4000fffe0ff */
[----:B------:R-:W-:Y:S02]  /*28c0*/  UIADD3 UR4, UPT, UPT, -UR7, UR4, URZ ;  /* 0x0000000407047290 */ /* 0x000fe4000fffe1ff */
[----:B------:R-:W-:Y:S02]  /*28d0*/  UIMAD UR29, UR8, UR14, UR29 ;  /* 0x0000000e081d72a4 */ /* 0x000fe4000f8e021d */
[----:B------:R-:W-:-:S12]  /*28e0*/  UIMAD UR37, UR4, UR16, UR37 ;  /* 0x00000010042572a4 */ /* 0x000fd8000f8e0225 */
.L_x_41:
[----:B------:R-:W-:Y:S01]  /*28f0*/  VIADD R11, R11, 0x1 ;  /* 0x000000010b0b7836 */ /* 0x000fe20000000000 */
[----:B------:R-:W-:Y:S01]  /*2900*/  R2UR UR4, R78 ;  /* 0x000000004e0472ca */ /* 0x000fe200000e0000 */
[----:B------:R-:W-:Y:S01]  /*2910*/  UIADD3 UR30, UPT, UPT, UR29, UR63, URZ ;  /* 0x0000003f1d1e7290 */ /* 0x000fe2000fffe0ff */
[----:B------:R-:W-:Y:S02]  /*2920*/  PLOP3.LUT P1, PT, PT, PT, PT, 0x80, 0x8 ;  /* 0x000000000008781c */ /* 0x000fe40003f2f070 */
[----:B------:R-:W-:-:S04]  /*2930*/  ISETP.NE.AND P0, PT, R11, 0x2, PT ;  /* 0x000000020b00780c */ /* 0x000fc80003f05270 */
[----:B-1----:R-:W-:Y:S02]  /*2940*/  SEL R0, RZ, 0x1, P0 ;  /* 0x00000001ff007807 */ /* 0x002fe40000000000 */
[----:B------:R-:W-:Y:S02]  /*2950*/  SEL R11, R11, RZ, P0 ;  /* 0x000000ff0b0b7207 */ /* 0x000fe40000000000 */
[----:B------:R-:W-:Y:S01]  /*2960*/  LOP3.LUT R10, R10, R0, RZ, 0x3c, !PT ;  /* 0x000000000a0a7212 */ /* 0x000fe200078e3cff */
[----:B------:R-:W-:Y:S01]  /*2970*/  UIADD3 UR20, UPT, UPT, UR37, UR4, URZ ;  /* 0x0000000425147290 */ /* 0x000fe2000fffe0ff */
[----:B------:R-:W-:Y:S11]  /*2980*/  BRA.U UP1, `(.L_x_42) ;  /* 0xfffffff101287547 */ /* 0x000ff6000b83ffff */
[----:B------:R-:W-:Y:S01]  /*2990*/  UIADD3 UR7, UPT, UPT, UR6, 0x40, URZ ;  /* 0x0000004006077890 */ /* 0x000fe2000fffe0ff */
[----:B------:R-:W-:-:S03]  /*29a0*/  SHF.L.U32 R2, R12, 0x1f, RZ ;  /* 0x0000001f0c027819 */ /* 0x000fc600000006ff */
[----:B------:R-:W-:-:S09]  /*29b0*/  ULEA UR4, UR5, UR7, 0x3 ;  /* 0x0000000705047291 */ /* 0x000fd2000f8e18ff */
[----:B------:R-:W1:Y:S02]  /*29c0*/  SYNCS.PHASECHK.TRANS64.TRYWAIT P0, [UR4], R2 ;  /* 0x00000002ff0075a7 */ /* 0x000e640008001104 */
[----:B-1----:R-:W-:Y:S05]  /*29d0*/  @!P0 BRA `(.L_x_43) ;  /* 0x0000007800708947 */ /* 0x002fea0003800000 */
.L_x_152:
[----:B------:R-:W-:-:S04]  /*29e0*/  UIADD3 UR4, UPT, UPT, UR5, 0x1, URZ ;  /* 0x0000000105047890 */ /* 0x000fc8000fffe0ff */
[----:B------:R-:W-:-:S04]  /*29f0*/  UISETP.NE.AND UP0, UPT, UR4, 0x8, UPT ;  /* 0x000000080400788c */ /* 0x000fc8000bf05270 */
[----:B------:R-:W-:Y:S02]  /*2a00*/  USEL UR6, URZ, 0x1, UP0 ;  /* 0x00000001ff067887 */ /* 0x000fe40008000000 */
[----:B------:R-:W-:-:S04]  /*2a10*/  USEL UR4, UR4, URZ, UP0 ;  /* 0x000000ff04047287 */ /* 0x000fc80008000000 */
[----:B------:R-:W-:Y:S01]  /*2a20*/  ULEA UR5, UR4, UR7, 0x3 ;  /* 0x0000000704057291 */ /* 0x000fe2000f8e18ff */
[----:B-1----:R-:W-:-:S04]  /*2a30*/  LOP3.LUT R2, R12, UR6, RZ, 0x3c, !PT ;  /* 0x000000060c027c12 */ /* 0x002fc8000f8e3cff */
[----:B------:R-:W-:-:S04]  /*2a40*/  SHF.L.U32 R3, R2, 0x1f, RZ ;  /* 0x0000001f02037819 */ /* 0x000fc800000006ff */
[----:B------:R-:W1:Y:S02]  /*2a50*/  SYNCS.PHASECHK.TRANS64.TRYWAIT P0, [UR5], R3 ;  /* 0x00000003ff0075a7 */ /* 0x000e640008001105 */
[----:B-1----:R-:W-:Y:S05]  /*2a60*/  @!P0 BRA `(.L_x_44) ;  /* 0x0000007800648947 */ /* 0x002fea0003800000 */
.L_x_154:
[----:B------:R-:W-:-:S04]  /*2a70*/  UIADD3 UR4, UPT, UPT, UR4, 0x1, URZ ;  /* 0x0000000104047890 */ /* 0x000fc8000fffe0ff */
[----:B------:R-:W-:-:S04]  /*2a80*/  UISETP.NE.AND UP0, UPT, UR4, 0x8, UPT ;  /* 0x000000080400788c */ /* 0x000fc8000bf05270 */
[----:B------:R-:W-:Y:S02]  /*2a90*/  USEL UR6, URZ, 0x1, UP0 ;  /* 0x00000001ff067887 */ /* 0x000fe40008000000 */
[----:B------:R-:W-:-:S04]  /*2aa0*/  USEL UR4, UR4, URZ, UP0 ;  /* 0x000000ff04047287 */ /* 0x000fc80008000000 */
[----:B------:R-:W-:Y:S01]  /*2ab0*/  ULEA UR5, UR4, UR7, 0x3 ;  /* 0x0000000704057291 */ /* 0x000fe2000f8e18ff */
[----:B------:R-:W-:-:S04]  /*2ac0*/  LOP3.LUT R2, R2, UR6, RZ, 0x3c, !PT ;  /* 0x0000000602027c12 */ /* 0x000fc8000f8e3cff */
[----:B-1----:R-:W-:-:S04]  /*2ad0*/  SHF.L.U32 R3, R2, 0x1f, RZ ;  /* 0x0000001f02037819 */ /* 0x002fc800000006ff */
[----:B------:R-:W1:Y:S02]  /*2ae0*/  SYNCS.PHASECHK.TRANS64.TRYWAIT P0, [UR5], R3 ;  /* 0x00000003ff0075a7 */ /* 0x000e640008001105 */
[----:B-1----:R-:W-:Y:S05]  /*2af0*/  @!P0 BRA `(.L_x_45) ;  /* 0x0000007800588947 */ /* 0x002fea0003800000 */
.L_x_156:
        /* <DEDUP_REMOVED lines=9> */
.L_x_158:
        /* <DEDUP_REMOVED lines=9> */
.L_x_160:
        /* <DEDUP_REMOVED lines=9> */
.L_x_162:
        /* <DEDUP_REMOVED lines=9> */
.L_x_164:
[----:B------:R-:W-:-:S04]  /*2d40*/  UIADD3 UR4, UPT, UPT, UR4, 0x1, URZ ;  /* 0x0000000104047890 */ /* 0x000fc8000fffe0ff */
[----:B------:R-:W-:-:S04]  /*2d50*/  UISETP.NE.AND UP0, UPT, UR4, 0x8, UPT ;  /* 0x000000080400788c */ /* 0x000fc8000bf05270 */
[----:B------:R-:W-:Y:S02]  /*2d60*/  USEL UR5, URZ, 0x1, UP0 ;  /* 0x00000001ff057887 */ /* 0x000fe40008000000 */
[----:B------:R-:W-:-:S04]  /*2d70*/  USEL UR4, UR4, URZ, UP0 ;  /* 0x000000ff04047287 */ /* 0x000fc80008000000 */
[----:B------:R-:W-:Y:S01]  /*2d80*/  ULEA UR4, UR4, UR7, 0x3 ;  /* 0x0000000704047291 */ /* 0x000fe2000f8e18ff */
[----:B------:R-:W-:-:S04]  /*2d90*/  LOP3.LUT R2, R2, UR5, RZ, 0x3c, !PT ;  /* 0x0000000502027c12 */ /* 0x000fc8000f8e3cff */
[----:B------:R-:W-:Y:S01]  /*2da0*/  SHF.L.U32 R2, R2, 0x1f, RZ ;  /* 0x0000001f02027819 */ /* 0x000fe200000006ff */
[----:B-1----:R-:W-:-:S07]  /*2db0*/  IMAD.U32 R0, RZ, RZ, UR4 ;  /* 0x00000004ff007e24 */ /* 0x002fce000f8e00ff */
.L_x_50:
[----:B-1----:R1:W2:Y:S02]  /*2dc0*/  SYNCS.PHASECHK.TRANS64.TRYWAIT P0, [R0+URZ], R2 ;  /* 0x00000002000075a7 */ /* 0x0022a400080011ff */
[----:B--2---:R-:W-:Y:S05]  /*2dd0*/  @!P0 NANOSLEEP.SYNCS 0x989680 ;  /* 0x009896800000895d */ /* 0x004fea0003900000 */
[----:B------:R-:W2:Y:S02]  /*2de0*/  @!P0 SYNCS.PHASECHK.TRANS64 P0, [R0+URZ], R2 ;  /* 0x00000002000085a7 */ /* 0x000ea400080010ff */
[----:B--2---:R-:W-:Y:S05]  /*2df0*/  @P0 EXIT ;  /* 0x000000000000094d */ /* 0x004fea0003800000 */
[----:B------:R-:W-:Y:S05]  /*2e00*/  BRA `(.L_x_50) ;  /* 0xfffffffc00ec7947 */ /* 0x000fea000383ffff */
.L_x_22:
[----:B------:R-:W-:-:S04]  /*2e10*/  UISETP.NE.AND UP0, UPT, UR46, URZ, UPT ;  /* 0x000000ff2e00728c */ /* 0x000fc8000bf05270 */
[----:B------:R-:W-:-:S09]  /*2e20*/  UISETP.NE.OR UP0, UPT, UR18, 0x1, UP0 ;  /* 0x000000011200788c */ /* 0x000fd20008705670 */
[----:B------:R-:W-:Y:S05]  /*2e30*/  BRA.U UP0, `(.L_x_51) ;  /* 0x0000000500487547 */ /* 0x000fea000b800000 */
[----:B------:R-:W-:Y:S01]  /*2e40*/  ISETP.GE.U32.AND P2, PT, R0, 0x4, PT ;  /* 0x000000040000780c */ /* 0x000fe20003f46070 */
[----:B------:R-:W-:Y:S01]  /*2e50*/  IMAD.MOV.U32 R12, RZ, RZ, 0x1 ;  /* 0x00000001ff0c7424 */ /* 0x000fe200078e00ff */
[----:B------:R-:W-:Y:S02]  /*2e60*/  CS2R R10, SRZ ;  /* 0x00000000000a7805 */ /* 0x000fe4000001ff00 */
[----:B------:R-:W-:Y:S01]  /*2e70*/  CS2R R8, SRZ ;  /* 0x0000000000087805 */ /* 0x000fe2000001ff00 */
[----:B------:R-:W-:Y:S01]  /*2e80*/  UMOV UR6, 0x400 ;  /* 0x0000040000067882 */ /* 0x000fe20000000000 */
[----:B------:R-:W-:Y:S01]  /*2e90*/  UMOV UR5, URZ ;  /* 0x000000ff00057c82 */ /* 0x000fe20008000000 */
[----:B------:R-:W-:-:S12]  /*2ea0*/  ULEA UR6, UR46, UR6, 0x18 ;  /* 0x000000062e067291 */ /* 0x000fd8000f8ec0ff */
.L_x_55:
[----:B------:R-:W-:Y:S02]  /*2eb0*/  LEA R2, R8, UR6, 0x3 ;  /* 0x0000000608027c11 */ /* 0x000fe4000f8e18ff */
[----:B------:R-:W-:-:S03]  /*2ec0*/  SHF.L.U32 R4, R9, 0x1f, RZ ;  /* 0x0000001f09047819 */ /* 0x000fc600000006ff */
[----:B------:R-:W-:Y:S01]  /*2ed0*/  VIADD R5, R2, 0x140 ;  /* 0x0000014002057836 */ /* 0x000fe20000000000 */
[----:B------:R-:W1:Y:S02]  /*2ee0*/  SYNCS.PHASECHK.TRANS64.TRYWAIT P0, [R2+URZ+0x130], R4 ;  /* 0x00013004020075a7 */ /* 0x000e6400080011ff */
[----:B-1----:R-:W-:Y:S05]  /*2ef0*/  @!P0 BRA `(.L_x_52) ;  /* 0x0000007400d08947 */ /* 0x002fea0003800000 */
.L_x_165:
[----:B------:R-:W-:Y:S01]  /*2f00*/  ULEA UR4, UR5, UR6, 0x3 ;  /* 0x0000000605047291 */ /* 0x000fe2000f8e18ff */
[----:B-1----:R-:W-:Y:S01]  /*2f10*/  PRMT R2, RZ, 0x654, R5 ;  /* 0x00000654ff027816 */ /* 0x002fe20000000005 */
[----:B------:R-:W-:Y:S01]  /*2f20*/  @!P2 IMAD.MOV.U32 R4, RZ, RZ, 0x10 ;  /* 0x00000010ff04a424 */ /* 0x000fe200078e00ff */
[----:B------:R-:W-:Y:S01]  /*2f30*/  SHF.L.U32 R5, R12, 0x1f, RZ ;  /* 0x0000001f0c057819 */ /* 0x000fe200000006ff */
[----:B------:R-:W-:Y:S01]  /*2f40*/  UIADD3 UR7, UPT, UPT, UR4, 0xd0, URZ ;  /* 0x000000d004077890 */ /* 0x000fe2000fffe0ff */
[----:B------:R1:W-:Y:S05]  /*2f50*/  SYNCS.ARRIVE.TRANS64.RED.A1T0 RZ, [R2+URZ], RZ ;  /* 0x000000ff02ff79a7 */ /* 0x0003ea00081004ff */
[----:B------:R-:W-:Y:S01]  /*2f60*/  IMAD.U32 R6, RZ, RZ, UR7 ;  /* 0x00000007ff067e24 */ /* 0x000fe2000f8e00ff */
[----:B------:R-:W2:Y:S04]  /*2f70*/  SYNCS.PHASECHK.TRANS64.TRYWAIT P0, [UR4+0xe0], R5 ;  /* 0x0000e005ff0075a7 */ /* 0x000ea80008001104 */
[----:B------:R-:W-:Y:S01]  /*2f80*/  PRMT R6, R0, 0x654, R6 ;  /* 0x0000065400067816 */ /* 0x000fe20000000006 */
[----:B-12---:R-:W-:Y:S06]  /*2f90*/  @!P0 BRA `(.L_x_53) ;  /* 0x0000007400bc8947 */ /* 0x006fec0003800000 */
.L_x_167:
[----:B------:R-:W-:Y:S01]  /*2fa0*/  ULEA UR8, UR5, UR6, 0x4 ;  /* 0x0000000605087291 */ /* 0x000fe2000f8e20ff */
[----:B------:R-:W-:Y:S01]  /*2fb0*/  SEL R3, R6, R3, !P2 ;  /* 0x0000000306037207 */ /* 0x000fe20005000000 */
[----:B------:R-:W-:Y:S01]  /*2fc0*/  UIADD3 UR9, UPT, UPT, UR4, 0xd0, URZ ;  /* 0x000000d004097890 */ /* 0x000fe2000fffe0ff */
[----:B-1----:R-:W-:Y:S01]  /*2fd0*/  LEA R2, R11, UR6, 0x3 ;  /* 0x000000060b027c11 */ /* 0x002fe2000f8e18ff */
[----:B------:R-:W-:Y:S01]  /*2fe0*/  UIADD3 UR8, UPT, UPT, UR8, 0x160, URZ ;  /* 0x0000016008087890 */ /* 0x000fe2000fffe0ff */
[----:B------:R1:W-:Y:S01]  /*2ff0*/  @!P2 SYNCS.ARRIVE.TRANS64.RED RZ, [R3+URZ], R4 ;  /* 0x0000000403ffa9a7 */ /* 0x0003e200080004ff */
[----:B------:R-:W-:Y:S01]  /*3000*/  UIADD3 UR4, UPT, UPT, UR5, 0x1, URZ ;  /* 0x0000000105047890 */ /* 0x000fe2000fffe0ff */
[----:B------:R-:W-:-:S03]  /*3010*/  VIADD R8, R8, 0x1 ;  /* 0x0000000108087836 */ /* 0x000fc60000000000 */
[----:B------:R-:W-:Y:S02]  /*3020*/  UISETP.NE.AND UP0, UPT, UR4, 0x2, UPT ;  /* 0x000000020400788c */ /* 0x000fe4000bf05270 */
[----:B------:R-:W-:Y:S01]  /*3030*/  ISETP.NE.AND P0, PT, R8, 0x2, PT ;  /* 0x000000020800780c */ /* 0x000fe20003f05270 */
[----:B------:R-:W-:Y:S06]  /*3040*/  UGETNEXTWORKID.BROADCAST [UR8], [UR9] ;  /* 0x00000000080073ca */ /* 0x000fec0008000100 */
[----:B------:R-:W-:Y:S02]  /*3050*/  USEL UR7, URZ, 0x1, UP0 ;  /* 0x00000001ff077887 */ /* 0x000fe40008000000 */
[----:B------:R-:W-:-:S04]  /*3060*/  USEL UR5, UR4, URZ, UP0 ;  /* 0x000000ff04057287 */ /* 0x000fc80008000000 */
[----:B------:R-:W-:Y:S02]  /*3070*/  LOP3.LUT R12, R12, UR7, RZ, 0x3c, !PT ;  /* 0x000000070c0c7c12 */ /* 0x000fe4000f8e3cff */
[----:B-1----:R-:W-:-:S04]  /*3080*/  SHF.L.U32 R4, R10, 0x1f, RZ ;  /* 0x0000001f0a047819 */ /* 0x002fc800000006ff */
[----:B------:R-:W1:Y:S02]  /*3090*/  SYNCS.PHASECHK.TRANS64.TRYWAIT P1, [R2+URZ+0xd0], R4 ;  /* 0x0000d004020075a7 */ /* 0x000e6400080211ff */
[----:B-1----:R-:W-:Y:S05]  /*30a0*/  @!P1 BRA `(.L_x_54) ;  /* 0x0000007400909947 */ /* 0x002fea0003800000 */
.L_x_168:
[C---:B-1----:R-:W-:Y:S01]  /*30b0*/  LEA R4, R11.reuse, UR6, 0x4 ;  /* 0x000000060b047c11 */ /* 0x042fe2000f8e20ff */
[----:B------:R-:W-:Y:S01]  /*30c0*/  VIADD R2, R2, 0xe0 ;  /* 0x000000e002027836 */ /* 0x000fe20000000000 */
[----:B------:R-:W-:Y:S01]  /*30d0*/  SEL R8, R8, RZ, P0 ;  /* 0x000000ff08087207 */ /* 0x000fe20000000000 */
[----:B------:R-:W-:-:S03]  /*30e0*/  VIADD R11, R11, 0x1 ;  /* 0x000000010b0b7836 */ /* 0x000fc60000000000 */
[----:B------:R-:W1:Y:S01]  /*30f0*/  LDS.128 R4, [R4+0x160] ;  /* 0x0001600004047984 */ /* 0x000e620000000c00 */
[----:B------:R-:W-:Y:S02]  /*3100*/  PRMT R2, RZ, 0x654, R2 ;  /* 0x00000654ff027816 */ /* 0x000fe40000000002 */
[C---:B------:R-:W-:Y:S01]  /*3110*/  ISETP.NE.AND P1, PT, R11.reuse, 0x2, PT ;  /* 0x000000020b00780c */ /* 0x040fe20003f25270 */
[----:B------:R-:W-:Y:S01]  /*3120*/  @!PT LDS RZ, [RZ] ;  /* 0x00000000fffff984 */ /* 0x000fe20000000800 */
[----:B------:R-:W-:Y:S01]  /*3130*/  @!PT LDS RZ, [RZ] ;  /* 0x00000000fffff984 */ /* 0x000fe20000000800 */
[----:B------:R-:W-:Y:S01]  /*3140*/  @!PT LDS RZ, [RZ] ;  /* 0x00000000fffff984 */ /* 0x000fe20000000800 */
[----:B------:R-:W-:Y:S01]  /*3150*/  @!PT LDS RZ, [RZ] ;  /* 0x00000000fffff984 */ /* 0x000fe20000000800 */
[----:B------:R2:W-:Y:S06]  /*3160*/  MEMBAR.ALL.CTA ;  /* 0x0000000000007992 */ /* 0x0005ec0000008000 */
[----:B--2---:R-:W2:Y:S01]  /*3170*/  FENCE.VIEW.ASYNC.S ;  /* 0x00000000000073c6 */ /* 0x004ea20000000000 */
[----:B------:R-:W-:Y:S01]  /*3180*/  SEL R11, R11, RZ, P1 ;  /* 0x000000ff0b0b7207 */ /* 0x000fe20000800000 */
[----:B--2---:R2:W-:Y:S01]  /*3190*/  SYNCS.ARRIVE.TRANS64.RED.A1T0 RZ, [R2+URZ], RZ ;  /* 0x000000ff02ff79a7 */ /* 0x0045e200081004ff */
[----:B-1----:R-:W-:-:S02]  /*31a0*/  LOP3.LUT P3, RZ, R6, 0x1, RZ, 0xc0, !PT ;  /* 0x0000000106ff7812 */ /* 0x002fc4000786c0ff */
[----:B------:R-:W-:-:S04]  /*31b0*/  SEL R4, RZ, 0x1, P1 ;  /* 0x00000001ff047807 */ /* 0x000fc80000800000 */
[----:B------:R-:W-:Y:S02]  /*31c0*/  LOP3.LUT R10, R10, R4, RZ, 0x3c, !PT ;  /* 0x000000040a0a7212 */ /* 0x000fe400078e3cff */
[----:B--2---:R-:W-:-:S04]  /*31d0*/  SEL R2, RZ, 0x1, P0 ;  /* 0x00000001ff027807 */ /* 0x004fc80000000000 */
[----:B------:R-:W-:Y:S01]  /*31e0*/  LOP3.LUT R9, R9, R2, RZ, 0x3c, !PT ;  /* 0x0000000209097212 */ /* 0x000fe200078e3cff */
[----:B------:R-:W-:Y:S06]  /*31f0*/  @P3 BRA `(.L_x_55) ;  /* 0xfffffffc002c3947 */ /* 0x000fec000383ffff */
[----:B------:R-:W-:Y:S01]  /*3200*/  ULEA UR4, UR5, UR6, 0x3 ;  /* 0x0000000605047291 */ /* 0x000fe2000f8e18ff */
[----:B------:R-:W-:-:S08]  /*3210*/  SHF.L.U32 R2, R12, 0x1f, RZ ;  /* 0x0000001f0c027819 */ /* 0x000fd000000006ff */
[----:B------:R-:W1:Y:S02]  /*3220*/  SYNCS.PHASECHK.TRANS64 P0, [UR4+0xe0], R2 ;  /* 0x0000e002ff0075a7 */ /* 0x000e640008001004 */
[----:B-1----:R-:W-:Y:S05]  /*3230*/  @P0 BRA `(.L_x_56) ;  /* 0x0000000000080947 */ /* 0x002fea0003800000 */
[----:B------:R-:W1:Y:S02]  /*3240*/  SYNCS.PHASECHK.TRANS64.TRYWAIT P0, [UR4+0xe0], R2 ;  /* 0x0000e002ff0075a7 */ /* 0x000e640008001104 */
[----:B-1----:R-:W-:Y:S05]  /*3250*/  @!P0 BRA `(.L_x_57) ;  /* 0x0000007400388947 */ /* 0x002fea0003800000 */
.L_x_56:
[----:B------:R-:W-:-:S04]  /*3260*/  UIADD3 UR7, UPT, UPT, UR5, 0x1, URZ ;  /* 0x0000000105077890 */ /* 0x000fc8000fffe0ff */
[----:B------:R-:W-:-:S04]  /*3270*/  UISETP.NE.AND UP0, UPT, UR7, 0x2, UPT ;  /* 0x000000020700788c */ /* 0x000fc8000bf05270 */
[----:B------:R-:W-:Y:S02]  /*3280*/  USEL UR8, URZ, 0x1, UP0 ;  /* 0x00000001ff087887 */ /* 0x000fe40008000000 */
[----:B------:R-:W-:-:S04]  /*3290*/  USEL UR7, UR7, URZ, UP0 ;  /* 0x000000ff07077287 */ /* 0x000fc80008000000 */
[----:B------:R-:W-:Y:S01]  /*32a0*/  ULEA UR7, UR7, UR6, 0x3 ;  /* 0x0000000607077291 */ /* 0x000fe2000f8e18ff */
[----:B-1----:R-:W-:-:S04]  /*32b0*/  LOP3.LUT R2, R12, UR8, RZ, 0x3c, !PT ;  /* 0x000000080c027c12 */ /* 0x002fc8000f8e3cff */
[----:B------:R-:W-:-:S04]  /*32c0*/  SHF.L.U32 R0, R2, 0x1f, RZ ;  /* 0x0000001f02007819 */ /* 0x000fc800000006ff */
[----:B------:R-:W1:Y:S02]  /*32d0*/  SYNCS.PHASECHK.TRANS64 P0, [UR7+0xe0], R0 ;  /* 0x0000e000ff0075a7 */ /* 0x000e640008001007 */
[----:B-1----:R-:W-:Y:S05]  /*32e0*/  @P0 EXIT ;  /* 0x000000000000094d */ /* 0x002fea0003800000 */
[----:B------:R-:W-:Y:S02]  /*32f0*/  SHF.L.U32 R2, R2, 0x1f, RZ ;  /* 0x0000001f02027819 */ /* 0x000fe400000006ff */
[----:B------:R-:W-:-:S07]  /*3300*/  MOV R0, UR7 ;  /* 0x0000000700007c02 */ /* 0x000fce0008000f00 */
.L_x_58:
[----:B-1----:R1:W2:Y:S02]  /*3310*/  SYNCS.PHASECHK.TRANS64.TRYWAIT P0, [R0+URZ+0xe0], R2 ;  /* 0x0000e002000075a7 */ /* 0x0022a400080011ff */
[----:B--2---:R-:W-:Y:S05]  /*3320*/  @!P0 NANOSLEEP.SYNCS 0x989680 ;  /* 0x009896800000895d */ /* 0x004fea0003900000 */
[----:B------:R-:W2:Y:S02]  /*3330*/  @!P0 SYNCS.PHASECHK.TRANS64 P0, [R0+URZ+0xe0], R2 ;  /* 0x0000e002000085a7 */ /* 0x000ea400080010ff */
[----:B--2---:R-:W-:Y:S05]  /*3340*/  @P0 EXIT ;  /* 0x000000000000094d */ /* 0x004fea0003800000 */
[----:B------:R-:W-:Y:S05]  /*3350*/  BRA `(.L_x_58) ;  /* 0xfffffffc00ec7947 */ /* 0x000fea000383ffff */
.L_x_51:
[----:B------:R-:W-:Y:S05]  /*3360*/  BRA.U UP4, `(.L_x_59) ;  /* 0x0000001104d87547 */ /* 0x000fea000b800000 */
[----:B------:R-:W-:Y:S01]  /*3370*/  UMOV UR4, 0x40 ;  /* 0x0000004000047882 */ /* 0x000fe20000000000 */
[----:B------:R-:W-:Y:S01]  /*3380*/  NOP ;  /* 0x0000000000007918 */ /* 0x000fe20000000000 */
[----:B------:R-:W-:Y:S01]  /*3390*/  ULEA UR5, UR46, UR4, 0x18 ;  /* 0x000000042e057291 */ /* 0x000fe2000f8ec0ff */
[----:B------:R-:W-:Y:S02]  /*33a0*/  UMOV UR6, 0x400 ;  /* 0x0000040000067882 */ /* 0x000fe40000000000 */
[----:B------:R-:W-:-:S06]  /*33b0*/  ULEA UR6, UR46, UR6, 0x18 ;  /* 0x000000062e067291 */ /* 0x000fcc000f8ec0ff */
[----:B------:R-:W1:Y:S02]  /*33c0*/  LDS.U8 R0, [UR5+0x1c] ;  /* 0x00001c05ff007984 */ /* 0x000e640008000000 */
[----:B-1----:R-:W-:-:S13]  /*33d0*/  ISETP.NE.AND P0, PT, R0, RZ, PT ;  /* 0x000000ff0000720c */ /* 0x002fda0003f05270 */
[----:B------:R-:W-:Y:S05]  /*33e0*/  @P0 BRA `(.L_x_60) ;  /* 0x0000000400080947 */ /* 0x000fea0003800000 */
[----:B------:R-:W-:Y:S02]  /*33f0*/  UISETP.NE.U32.AND UP1, UPT, UR47, 0x1, UPT ;  /* 0x000000012f00788c */ /* 0x000fe4000bf25070 */
[----:B------:R-:W-:-:S07]  /*3400*/  UIADD3 UR7, UPT, UPT, UR5, 0x8, URZ ;  /* 0x0000000805077890 */ /* 0x000fce000fffe0ff */
[----:B------:R-:W-:Y:S05]  /*3410*/  BRA.U !UP1, `(.L_x_61) ;  /* 0x00000001099c7547 */ /* 0x000fea000b800000 */
[----:B------:R-:W-:Y:S01]  /*3420*/  ELECT P0, URZ, PT ;  /* 0x0000000000ff782f */ /* 0x000fe20003800000 */
[----:B------:R-:W-:-:S12]  /*3430*/  BSSY B0, `(.L_x_61) ;  /* 0x0000025000007945 */ /* 0x000fd80003800000 */
[----:B------:R-:W-:Y:S05]  /*3440*/  @!P0 BRA `(.L_x_62) ;  /* 0x00000000008c8947 */ /* 0x000fea0003800000 */
[----:B------:R-:W-:-:S05]  /*3450*/  UMOV UR4, 0x10 ;  /* 0x0000001000047882 */ /* 0x000fca0000000000 */
[----:B------:R-:W-:Y:S04]  /*3460*/  DEPBAR.LE SB1, 0x36 ;  /* 0x00009d800000791a */ /* 0x000fe80000000000 */
[----:B------:R-:W1:Y:S02]  /*3470*/  UTCATOMSWS.2CTA.FIND_AND_SET.ALIGN UP0, UR4, UR4 ;  /* 0x00000004000475e3 */ /* 0x000e640008200800 */
[----:B-1----:R-:W-:Y:S01]  /*3480*/  MOV R10, UR4 ;  /* 0x00000004000a7c02 */ /* 0x002fe20008000f00 */
[----:B------:R-:W-:Y:S06]  /*3490*/  BRA.U UP0, `(.L_x_63) ;  /* 0x0000000100187547 */ /* 0x000fec000b800000 */
.L_x_64:
[----:B------:R-:W-:Y:S05]  /*34a0*/  NANOSLEEP 0x64 ;  /* 0x000000640000795d */ /* 0x000fea0003800000 */
[----:B------:R-:W-:-:S05]  /*34b0*/  UMOV UR4, 0x10 ;  /* 0x0000001000047882 */ /* 0x000fca0000000000 */
[----:B------:R-:W-:Y:S04]  /*34c0*/  DEPBAR.LE SB1, 0x36 ;  /* 0x00009d800000791a */ /* 0x000fe80000000000 */
[----:B------:R-:W1:Y:S02]  /*34d0*/  UTCATOMSWS.2CTA.FIND_AND_SET.ALIGN UP0, UR4, UR4 ;  /* 0x00000004000475e3 */ /* 0x000e640008200800 */
[----:B-1----:R-:W-:Y:S01]  /*34e0*/  MOV R10, UR4 ;  /* 0x00000004000a7c02 */ /* 0x002fe20008000f00 */
[----:B------:R-:W-:Y:S05]  /*34f0*/  BRA.U !UP0, `(.L_x_64) ;  /* 0xfffffffd08e87547 */ /* 0x000fea000b83ffff */
.L_x_63:
[----:B------:R-:W1:Y:S01]  /*3500*/  LDS R6, [UR5+0x10] ;  /* 0x00001005ff067984 */ /* 0x000e620008000800 */
[----:B------:R-:W-:Y:S01]  /*3510*/  IMAD.U32 R0, RZ, RZ, UR6 ;  /* 0x00000006ff007e24 */ /* 0x000fe2000f8e00ff */
[----:B------:R-:W-:-:S03]  /*3520*/  MOV R4, UR48 ;  /* 0x0000003000047c02 */ /* 0x000fc60008000f00 */
[----:B------:R-:W-:Y:S01]  /*3530*/  VIADD R0, R0, 0x180 ;  /* 0x0000018000007836 */ /* 0x000fe20000000000 */
[----:B-1----:R-:W-:-:S04]  /*3540*/  SHF.L.U32 R6, R6, 0x1f, RZ ;  /* 0x0000001f06067819 */ /* 0x002fc800000006ff */
[----:B------:R-:W1:Y:S02]  /*3550*/  SYNCS.PHASECHK.TRANS64.TRYWAIT P0, [UR5+0x8], R6 ;  /* 0x00000806ff0075a7 */ /* 0x000e640008001105 */
[----:B-1----:R-:W-:Y:S05]  /*3560*/  @P0 BRA `(.L_x_65) ;  /* 0x0000000000080947 */ /* 0x002fea0003800000 */
[----:B------:R-:W1:Y:S02]  /*3570*/  SYNCS.PHASECHK.TRANS64.TRYWAIT P0, [UR5+0x8], R6 ;  /* 0x00000806ff0075a7 */ /* 0x000e640008001105 */
[----:B-1----:R-:W-:Y:S05]  /*3580*/  @!P0 BRA `(.L_x_66) ;  /* 0x0000007000848947 */ /* 0x002fea0003800000 */
.L_x_65:
[----:B------:R-:W-:Y:S01]  /*3590*/  PRMT R4, R4, 0x654, R0 ;  /* 0x0000065404047816 */ /* 0x000fe20000000000 */
[----:B------:R-:W-:Y:S01]  /*35a0*/  HFMA2 R0, -RZ, RZ, 0, 5.9604644775390625e-08 ;  /* 0x00000001ff007431 */ /* 0x000fe200000001ff */
[----:B------:R-:W-:Y:S01]  /*35b0*/  UPRMT UR4, UR48, 0x654, UR7 ;  /* 0x0000065430047896 */ /* 0x000fe20008000007 */
[----:B------:R-:W-:Y:S02]  /*35c0*/  IMAD.MOV.U32 R8, RZ, RZ, 0xffff ;  /* 0x0000ffffff087424 */ /* 0x000fe400078e00ff */
[----:B-1----:R-:W-:Y:S02]  /*35d0*/  IMAD.MOV.U32 R6, RZ, RZ, 0x4 ;  /* 0x00000004ff067424 */ /* 0x002fe400078e00ff */
[----:B------:R-:W-:Y:S01]  /*35e0*/  IMAD.SHL.U32 R9, R10, 0x20, RZ ;  /* 0x000000200a097824 */ /* 0x000fe200078e00ff */
[----:B------:R-:W-:Y:S02]  /*35f0*/  MOV R5, UR4 ;  /* 0x0000000400057c02 */ /* 0x000fe40008000f00 */
[-C--:B------:R-:W-:Y:S01]  /*3600*/  SHF.L.U32 R8, R8, R10.reuse, RZ ;  /* 0x0000000a08087219 */ /* 0x080fe200000006ff */
[----:B------:R1:W-:Y:S01]  /*3610*/  SYNCS.ARRIVE.TRANS64.RED RZ, [UR4], R6 ;  /* 0x00000006ffff79a7 */ /* 0x0003e20008000404 */
[----:B------:R-:W-:Y:S01]  /*3620*/  SHF.L.U32 R7, R0, R10, RZ ;  /* 0x0000000a00077219 */ /* 0x000fe200000006ff */
[----:B------:R1:W-:Y:S04]  /*3630*/  STS [UR6+0x180], R9 ;  /* 0x00018009ff007988 */ /* 0x0003e80008000806 */
[----:B------:R1:W-:Y:S04]  /*3640*/  STAS [R4.64], R10 ;  /* 0x0000000a04007dbd */ /* 0x0003e8000c0008ff */
[----:B------:R1:W-:Y:S04]  /*3650*/  ATOMS.OR RZ, [UR5+0x14], R8 ;  /* 0x00001408ffff798c */ /* 0x0003e8000b000005 */
[----:B------:R1:W-:Y:S04]  /*3660*/  ATOMS.OR RZ, [UR5+0x18], R7 ;  /* 0x00001807ffff798c */ /* 0x0003e8000b000005 */
[----:B------:R1:W-:Y:S02]  /*3670*/  ATOMS.XOR RZ, [UR5+0x10], R0 ;  /* 0x00001000ffff798c */ /* 0x0003e4000b800005 */
.L_x_62:
[----:B------:R-:W-:Y:S05]  /*3680*/  BSYNC B0 ;  /* 0x0000000000007941 */ /* 0x000fea0003800000 */
.L_x_61:
[----:B------:R-:W-:Y:S05]  /*3690*/  BRA.U UP1, `(.L_x_67) ;  /* 0x00000001016c7547 */ /* 0x000fea000b800000 */
[----:B------:R-:W-:-:S03]  /*36a0*/  UMOV UR4, 0xffffffff ;  /* 0xffffffff00047882 */ /* 0x000fc60000000000 */
[----:B------:R-:W-:Y:S05]  /*36b0*/  BRA.DIV UR4, `(.L_x_68) ;  /* 0x0000007204507947 */ /* 0x000fea000b800000 */
[----:B------:R-:W-:-:S13]  /*36c0*/  ELECT P6, URZ, PT ;  /* 0x0000000000ff782f */ /* 0x000fda00038c0000 */
.L_x_172:
[----:B------:R-:W-:Y:S05]  /*36d0*/  @!P6 BRA `(.L_x_67) ;  /* 0x00000000005ce947 */ /* 0x000fea0003800000 */
[----:B-1----:R-:W1:Y:S02]  /*36e0*/  LDS R4, [UR5+0x10] ;  /* 0x00001005ff047984 */ /* 0x002e640008000800 */
[----:B-1----:R-:W-:-:S04]  /*36f0*/  SHF.L.U32 R4, R4, 0x1f, RZ ;  /* 0x0000001f04047819 */ /* 0x002fc800000006ff */
[----:B------:R-:W1:Y:S02]  /*3700*/  SYNCS.PHASECHK.TRANS64.TRYWAIT P0, [UR5+0x8], R4 ;  /* 0x00000804ff0075a7 */ /* 0x000e640008001105 */
[----:B-1----:R-:W-:Y:S05]  /*3710*/  @P0 BRA `(.L_x_69) ;  /* 0x0000000000080947 */ /* 0x002fea0003800000 */
[----:B------:R-:W1:Y:S02]  /*3720*/  SYNCS.PHASECHK.TRANS64.TRYWAIT P0, [UR5+0x8], R4 ;  /* 0x00000804ff0075a7 */ /* 0x000e640008001105 */
[----:B-1----:R-:W-:Y:S05]  /*3730*/  @!P0 BRA `(.L_x_70) ;  /* 0x0000007000508947 */ /* 0x002fea0003800000 */
.L_x_69:
[----:B------:R-:W2:Y:S01]  /*3740*/  LDS R6, [UR6+0x180] ;  /* 0x00018006ff067984 */ /* 0x000ea20008000800 */
[----:B-1----:R-:W-:Y:S02]  /*3750*/  HFMA2 R0, -RZ, RZ, 0, 5.9604644775390625e-08 ;  /* 0x00000001ff007431 */ /* 0x002fe400000001ff */
[----:B------:R-:W-:Y:S01]  /*3760*/  IMAD.MOV.U32 R4, RZ, RZ, 0xffff ;  /* 0x0000ffffff047424 */ /* 0x000fe200078e00ff */
[----:B------:R-:W-:Y:S01]  /*3770*/  UPRMT UR4, UR48, 0x654, UR7 ;  /* 0x0000065430047896 */ /* 0x000fe20008000007 */
[----:B--2---:R-:W-:-:S03]  /*3780*/  IMAD.SHL.U32 R5, R6, 0x20, RZ ;  /* 0x0000002006057824 */ /* 0x004fc600078e00ff */
[-C--:B------:R-:W-:Y:S02]  /*3790*/  SHF.L.U32 R4, R4, R6.reuse, RZ ;  /* 0x0000000604047219 */ /* 0x080fe400000006ff */
[----:B------:R-:W-:Y:S01]  /*37a0*/  SHF.L.U32 R6, R0, R6, RZ ;  /* 0x0000000600067219 */ /* 0x000fe200000006ff */
[----:B------:R2:W-:Y:S04]  /*37b0*/  STS [UR6+0x180], R5 ;  /* 0x00018005ff007988 */ /* 0x0005e80008000806 */
[----:B------:R2:W-:Y:S04]  /*37c0*/  ATOMS.OR RZ, [UR5+0x14], R4 ;  /* 0x00001404ffff798c */ /* 0x0005e8000b000005 */
[----:B------:R2:W-:Y:S01]  /*37d0*/  ATOMS.OR RZ, [UR5+0x18], R6 ;  /* 0x00001806ffff798c */ /* 0x0005e2000b000005 */
[----:B------:R-:W-:Y:S03]  /*37e0*/  SYNCS.ARRIVE.TRANS64.RED.A1T0 RZ, [UR4], RZ ;  /* 0x000000ffffff79a7 */ /* 0x000fe60008100404 */
[----:B------:R2:W-:Y:S01]  /*37f0*/  ATOMS.XOR RZ, [UR5+0x10], R0 ;  /* 0x00001000ffff798c */ /* 0x0005e2000b800005 */
[----:B------:R-:W-:Y:S05]  /*3800*/  BRA `(.L_x_67) ;  /* 0x0000000000107947 */ /* 0x000fea0003800000 */
.L_x_60:
[----:B------:R-:W-:Y:S02]  /*3810*/  MOV R0, 0xffffffff ;  /* 0xffffffff00007802 */ /* 0x000fe40000000f00 */
[----:B------:R-:W-:-:S03]  /*3820*/  MOV R4, 0x3850 ;  /* 0x0000385000047802 */ /* 0x000fc60000000f00 */
[----:B------:R1:W-:Y:S04]  /*3830*/  STS [UR6+0x180], R0 ;  /* 0x00018000ff007988 */ /* 0x0003e80008000806 */
[----:B-1---5:R-:W-:Y:S05]  /*3840*/  CALL.REL.NOINC `($__internal_1_$__cuda_sm10x_tcgen05_guardrail_trap_phase_invalid_during_alloc) ;  /* 0x0000007800207944 */ /* 0x022fea0003c00000 */
.L_x_67:
[----:B------:R-:W-:Y:S05]  /*3850*/  WARPSYNC.ALL ;  /* 0x0000000000007948 */ /* 0x000fea0003800000 */
[----:B------:R-:W3:Y:S01]  /*3860*/  S2UR UR4, SR_CgaCtaId ;  /* 0x00000000000479c3 */ /* 0x000ee20000008800 */
[----:B------:R-:W-:Y:S01]  /*3870*/  UMOV UR26, 0x400 ;  /* 0x00000400001a7882 */ /* 0x000fe20000000000 */
[----:B------:R-:W-:-:S06]  /*3880*/  NOP ;  /* 0x0000000000007918 */ /* 0x000fcc0000000000 */
[----:B------:R-:W-:Y:S06]  /*3890*/  BAR.ARV 0x6, 0xa0 ;  /* 0x0182800000007b1d */ /* 0x000fec0000002000 */
[----:B------:R-:W4:Y:S01]  /*38a0*/  LDCU UR6, c[0x0][0x38c] ;  /* 0x00007180ff0677ac */ /* 0x000f220008000800 */
[----:B------:R-:W-:Y:S01]  /*38b0*/  LOP3.LUT R3, R3, 0xffff, RZ, 0xc0, !PT ;  /* 0x0000ffff03037812 */ /* 0x000fe200078ec0ff */
[----:B-1----:R-:W-:Y:S01]  /*38c0*/  IMAD.MOV.U32 R9, RZ, RZ, 0x1 ;  /* 0x00000001ff097424 */ /* 0x002fe200078e00ff */
[----:B------:R-:W-:Y:S01]  /*38d0*/  LOP3.LUT R2, R2, 0xffff, RZ, 0xc0, !PT ;  /* 0x0000ffff02027812 */ /* 0x000fe200078ec0ff */
[----:B------:R-:W-:Y:S01]  /*38e0*/  IMAD.MOV.U32 R8, RZ, RZ, RZ ;  /* 0x000000ffff087224 */ /* 0x000fe200078e00ff */
[----:B------:R-:W-:Y:S01]  /*38f0*/  R2UR UR28, R3 ;  /* 0x00000000031c72ca */ /* 0x000fe200000e0000 */
[----:B------:R-:W-:Y:S01]  /*3900*/  UMOV UR32, URZ ;  /* 0x000000ff00207c82 */ /* 0x000fe20008000000 */
[----:B------:R-:W-:-:S02]  /*3910*/  R2UR UR42, R2 ;  /* 0x00000000022a72ca */ /* 0x000fc400000e0000 */
[----:B------:R-:W-:Y:S01]  /*3920*/  CS2R R2, SRZ ;  /* 0x0000000000027805 */ /* 0x000fe2000001ff00 */
[----:B------:R-:W-:Y:S01]  /*3930*/  UMOV UR23, URZ ;  /* 0x000000ff00177c82 */ /* 0x000fe20008000000 */
[----:B---3--:R-:W-:Y:S01]  /*3940*/  ULEA UR26, UR4, UR26, 0x18 ;  /* 0x0000001a041a7291 */ /* 0x008fe2000f8ec0ff */
[----:B------:R-:W-:Y:S01]  /*3950*/  UMOV UR22, URZ ;  /* 0x000000ff00167c82 */ /* 0x000fe20008000000 */
[----:B------:R-:W-:Y:S02]  /*3960*/  UISETP.NE.AND UP3, UPT, UR47, URZ, UPT ;  /* 0x000000ff2f00728c */ /* 0x000fe4000bf65270 */
[----:B------:R-:W-:Y:S02]  /*3970*/  UIADD3 UR5, UPT, UPT, UR26, 0x6300, URZ ;  /* 0x000063001a057890 */ /* 0x000fe4000fffe0ff */
[----:B------:R-:W-:-:S03]  /*3980*/  UIADD3 UR4, UPT, UPT, UR26, 0x16300, URZ ;  /* 0x000163001a047890 */ /* 0x000fc6000fffe0ff */
[----:B--2---:R-:W1:Y:S01]  /*3990*/  LDS R0, [UR26+0x180] ;  /* 0x0001801aff007984 */ /* 0x004e620008000800 */
[----:B----4-:R-:W-:Y:S02]  /*39a0*/  UIADD3 UR6, UPT, UPT, UR6, 0x7f, URZ ;  /* 0x0000007f06067890 */ /* 0x010fe4000fffe0ff */
[----:B------:R-:W-:Y:S02]  /*39b0*/  USHF.R.U32.HI UR5, URZ, 0x4, UR5 ;  /* 0x00000004ff057899 */ /* 0x000fe40008011605 */
[----:B------:R-:W-:Y:S02]  /*39c0*/  USHF.R.S32.HI UR33, URZ, 0x1f, UR6 ;  /* 0x0000001fff217899 */ /* 0x000fe40008011406 */
[----:B------:R-:W-:Y:S02]  /*39d0*/  USHF.R.U32.HI UR4, URZ, 0x4, UR4 ;  /* 0x00000004ff047899 */ /* 0x000fe40008011604 */
[----:B------:R-:W-:Y:S02]  /*39e0*/  ULEA.HI UR33, UR33, UR6, URZ, 0x7 ;  /* 0x0000000621217291 */ /* 0x000fe4000f8f38ff */
[----:B------:R-:W-:-:S02]  /*39f0*/  ULOP3.LUT UR5, UR5, 0x3fff, URZ, 0xc0, !UPT ;  /* 0x00003fff05057892 */ /* 0x000fc4000f8ec0ff */
[----:B------:R-:W-:Y:S02]  /*3a00*/  USHF.R.S32.HI UR33, URZ, 0x7, UR33 ;  /* 0x00000007ff217899 */ /* 0x000fe40008011421 */
[----:B------:R-:W-:Y:S02]  /*3a10*/  ULOP3.LUT UR30, UR4, 0x3fff, URZ, 0xc0, !UPT ;  /* 0x00003fff041e7892 */ /* 0x000fe4000f8ec0ff */
[----:B------:R-:W-:Y:S01]  /*3a20*/  UISETP.LT.AND UP0, UPT, UR33, 0x1, UPT ;  /* 0x000000012100788c */ /* 0x000fe2000bf01270 */
[----:B------:R-:W-:Y:S01]  /*3a30*/  UMOV UR40, 0x0 ;  /* 0x0000000000287882 */ /* 0x000fe20000000000 */
[----:B------:R-:W-:Y:S01]  /*3a40*/  UMOV UR41, 0x84004a0 ;  /* 0x084004a000297882 */ /* 0x000fe20000000000 */
[----:B------:R-:W-:Y:S02]  /*3a50*/  ULOP3.LUT UR29, UR5, 0x10000, URZ, 0xfc, !UPT ;  /* 0x00010000051d7892 */ /* 0x000fe4000f8efcff */
[----:B------:R-:W-:Y:S02]  /*3a60*/  ULOP3.LUT UR30, UR30, 0x10000, URZ, 0xfc, !UPT ;  /* 0x000100001e1e7892 */ /* 0x000fe4000f8efcff */
[----:B------:R-:W-:Y:S01]  /*3a70*/  USEL UR43, UR33, 0x1, !UP0 ;  /* 0x00000001212b7887 */ /* 0x000fe2000c000000 */
[----:B------:R-:W-:Y:S01]  /*3a80*/  UMOV UR38, 0x0 ;  /* 0x0000000000267882 */ /* 0x000fe20000000000 */
[----:B------:R-:W-:Y:S01]  /*3a90*/  UMOV UR39, 0x84004a0 ;  /* 0x084004a000277882 */ /* 0x000fe20000000000 */
[----:B------:R-:W-:Y:S01]  /*3aa0*/  UMOV UR36, 0x0 ;  /* 0x0000000000247882 */ /* 0x000fe20000000000 */
[----:B------:R-:W-:Y:S01]  /*3ab0*/  UMOV UR37, 0x84004a0 ;  /* 0x084004a000257882 */ /* 0x000fe20000000000 */
[----:B------:R-:W-:Y:S01]  /*3ac0*/  UMOV UR34, 0x0 ;  /* 0x0000000000227882 */ /* 0x000fe20000000000 */
[----:B------:R-:W-:Y:S01]  /*3ad0*/  UMOV UR35, 0x84004a0 ;  /* 0x084004a000237882 */ /* 0x000fe20000000000 */
[----:B-1----:R-:W-:-:S15]  /*3ae0*/  R2UR UR44, R0 ;  /* 0x00000000002c72ca */ /* 0x002fde00000e0000 */
.L_x_78:
[C---:B------:R-:W-:Y:S02]  /*3af0*/  LEA R0, R8.reuse, UR26, 0x3 ;  /* 0x0000001a08007c11 */ /* 0x040fe4000f8e18ff */
[----:B------:R-:W-:Y:S02]  /*3b00*/  SHF.L.U32 R4, R3, 0x1f, RZ ;  /* 0x0000001f03047819 */ /* 0x000fe400000006ff */
[----:B------:R-:W-:Y:S02]  /*3b10*/  LEA R5, R8, UR26, 0x4 ;  /* 0x0000001a08057c11 */ /* 0x000fe4000f8e20ff */
[----:B------:R-:W1:Y:S02]  /*3b20*/  SYNCS.PHASECHK.TRANS64.TRYWAIT P0, [R0+URZ+0xd0], R4 ;  /* 0x0000d004000075a7 */ /* 0x000e6400080011ff */
[----:B-1-3--:R-:W-:Y:S05]  /*3b30*/  @!P0 BRA `(.L_x_71) ;  /* 0x0000006c00688947 */ /* 0x00afea0003800000 */
.L_x_173:
[----:B-1----:R-:W1:Y:S01]  /*3b40*/  LDS.128 R4, [R5+0x160] ;  /* 0x0001600005047984 */ /* 0x002e620000000c00 */
[----:B------:R-:W-:Y:S02]  /*3b50*/  VIADD R0, R0, 0xe0 ;  /* 0x000000e000007836 */ /* 0x000fe40000000000 */
[----:B------:R-:W-:Y:S01]  /*3b60*/  VIADD R8, R8, 0x1 ;  /* 0x0000000108087836 */ /* 0x000fe20000000000 */
[----:B------:R-:W-:Y:S01]  /*3b70*/  @!PT LDS RZ, [RZ] ;  /* 0x00000000fffff984 */ /* 0x000fe20000000800 */
[----:B------:R-:W-:Y:S01]  /*3b80*/  @!PT LDS RZ, [RZ] ;  /* 0x00000000fffff984 */ /* 0x000fe20000000800 */
[----:B------:R-:W-:Y:S01]  /*3b90*/  @!PT LDS RZ, [RZ] ;  /* 0x00000000fffff984 */ /* 0x000fe20000000800 */
[----:B------:R-:W-:Y:S01]  /*3ba0*/  @!PT LDS RZ, [RZ] ;  /* 0x00000000fffff984 */ /* 0x000fe20000000800 */
[----:B------:R2:W-:Y:S06]  /*3bb0*/  MEMBAR.ALL.CTA ;  /* 0x0000000000007992 */ /* 0x0005ec0000008000 */
[----:B--2---:R-:W2:Y:S01]  /*3bc0*/  FENCE.VIEW.ASYNC.S ;  /* 0x00000000000073c6 */ /* 0x004ea20000000000 */
[----:B------:R-:W-:-:S04]  /*3bd0*/  PRMT R0, RZ, 0x654, R0 ;  /* 0x00000654ff007816 */ /* 0x000fc80000000000 */
[----:B--2---:R2:W-:Y:S01]  /*3be0*/  SYNCS.ARRIVE.TRANS64.RED.A1T0 RZ, [R0+URZ], RZ ;  /* 0x000000ff00ff79a7 */ /* 0x0045e200081004ff */
[----:B-1----:R-:W-:Y:S01]  /*3bf0*/  LOP3.LUT P1, RZ, R6, 0x1, RZ, 0xc0, !PT ;  /* 0x0000000106ff7812 */ /* 0x002fe2000782c0ff */
[----:B--2---:R-:W-:-:S12]  /*3c00*/  BRA.U UP3, `(.L_x_72) ;  /* 0x0000000503087547 */ /* 0x004fd8000b800000 */
[----:B------:R-:W1:Y:S01]  /*3c10*/  LDCU UR4, c[0x0][0x38c] ;  /* 0x00007180ff0477ac */ /* 0x000e620008000800 */
[----:B------:R-:W-:Y:S02]  /*3c20*/  PLOP3.LUT P2, PT, PT, PT, PT, 0x80, 0x8 ;  /* 0x000000000008781c */ /* 0x000fe40003f4f070 */
[----:B------:R-:W-:Y:S01]  /*3c30*/  SHF.L.U32 R4, R9, 0x1f, RZ ;  /* 0x0000001f09047819 */ /* 0x000fe200000006ff */
[----:B------:R-:W-:Y:S02]  /*3c40*/  ULEA UR31, UR32, UR26, 0x3 ;  /* 0x0000001a201f7291 */ /* 0x000fe4000f8e18ff */
[----:B------:R-:W-:Y:S02]  /*3c50*/  ULEA UR11, UR32, UR44, 0x7 ;  /* 0x0000002c200b7291 */ /* 0x000fe4000f8e38ff */
[----:B-1----:R-:W-:-:S06]  /*3c60*/  UISETP.GE.AND UP0, UPT, UR4, 0x1, UPT ;  /* 0x000000010400788c */ /* 0x002fcc000bf06270 */
[----:B------:R-:W-:-:S05]  /*3c70*/  PLOP3.LUT P0, PT, PT, PT, UP0, 0x80, 0x8 ;  /* 0x000000000008781c */ /* 0x000fca0003f0f008 */
[----:B------:R-:W-:-:S08]  /*3c80*/  @UP0 ULEA UR4, UR23, UR26, 0x3 ;  /* 0x0000001a17040291 */ /* 0x000fd0000f8e18ff */
[----:B------:R-:W-:-:S04]  /*3c90*/  @P0 SHF.L.U32 R0, R2, 0x1f, RZ ;  /* 0x0000001f02000819 */ /* 0x000fc800000006ff */
[----:B------:R1:W2:Y:S01]  /*3ca0*/  @P0 SYNCS.PHASECHK.TRANS64.TRYWAIT P2, [UR4], R0 ;  /* 0x00000000ff0005a7 */ /* 0x0002a20008041104 */
[----:B------:R-:W3:Y:S02]  /*3cb0*/  SYNCS.PHASECHK.TRANS64.TRYWAIT P0, [UR31+0x110], R4 ;  /* 0x00011004ff0075a7 */ /* 0x000ee4000800111f */
[----:B-123--:R-:W-:Y:S05]  /*3cc0*/  @!P0 BRA `(.L_x_73) ;  /* 0x0000006c00188947 */ /* 0x00efea0003800000 */
.L_x_175:
[----:B------:R-:W-:Y:S01]  /*3cd0*/  UMOV UR27, UR22 ;  /* 0x00000016001b7c82 */ /* 0x000fe20008000000 */
[----:B------:R-:W-:Y:S05]  /*3ce0*/  BRA.U !UP0, `(.L_x_74) ;  /* 0x0000000108c07547 */ /* 0x000fea000b800000 */
[----:B------:R-:W-:Y:S02]  /*3cf0*/  UIADD3 UR27, UPT, UPT, UR43, UR22, URZ ;  /* 0x000000162b1b7290 */ /* 0x000fe4000fffe0ff */
[----:B------:R-:W-:Y:S01]  /*3d00*/  UPLOP3.LUT UP2, UPT, UPT, UPT, UPT, 0x40, 0x4 ;  /* 0x000000000004789c */ /* 0x000fe20003f4e870 */
[----:B------:R-:W-:Y:S01]  /*3d10*/  UMOV UR24, UR33 ;  /* 0x0000002100187c82 */ /* 0x000fe20008000000 */
[----:B------:R-:W-:-:S09]  /*3d20*/  UMOV UR10, UR23 ;  /* 0x00000017000a7c82 */ /* 0x000fd20008000000 */
.L_x_77:
[----:B--2---:R-:W-:Y:S01]  /*3d30*/  ULEA UR5, UR10, UR26, 0x3 ;  /* 0x0000001a0a057291 */ /* 0x004fe2000f8e18ff */
[----:B---3--:R-:W-:Y:S11]  /*3d40*/  @P2 BRA `(.L_x_75) ;  /* 0x00000000000c2947 */ /* 0x008ff60003800000 */
[----:B-1----:R-:W-:Y:S04]  /*3d50*/  SHF.L.U32 R4, R2, 0x1f, RZ ;  /* 0x0000001f02047819 */ /* 0x002fe800000006ff */
[----:B------:R-:W1:Y:S02]  /*3d60*/  SYNCS.PHASECHK.TRANS64.TRYWAIT P0, [UR5], R4 ;  /* 0x00000004ff0075a7 */ /* 0x000e640008001105 */
[----:B-1----:R-:W-:Y:S05]  /*3d70*/  @!P0 BRA `(.L_x_76) ;  /* 0x0000006c00048947 */ /* 0x002fea0003800000 */
.L_x_75:
[----:B------:R-:W-:Y:S01]  /*3d80*/  UISETP.NE.AND UP0, UPT, UR24, 0x1, UPT ;  /* 0x000000011800788c */ /* 0x000fe2000bf05270 */
[----:B------:R-:W-:Y:S01]  /*3d90*/  PLOP3.LUT P2, PT, PT, PT, PT, 0x80, 0x8 ;  /* 0x000000000008781c */ /* 0x000fe20003f4f070 */
[----:B------:R-:W-:Y:S02]  /*3da0*/  UIADD3 UR4, UPT, UPT, UR10, 0x1, URZ ;  /* 0x000000010a047890 */ /* 0x000fe4000fffe0ff */
[----:B------:R-:W-:Y:S02]  /*3db0*/  UIADD3 UR25, UPT, UPT, UR5, 0x40, URZ ;  /* 0x0000004005197890 */ /* 0x000fe4000fffe0ff */
[----:B------:R-:W-:Y:S01]  /*3dc0*/  UISETP.NE.AND UP1, UPT, UR4, 0x8, UPT ;  /* 0x000000080400788c */ /* 0x000fe2000bf25270 */
[----:B------:R-:W-:Y:S01]  /*3dd0*/  PLOP3.LUT P0, PT, PT, PT, UP0, 0x80, 0x8 ;  /* 0x000000000008781c */ /* 0x000fe20003f0f008 */
[----:B------:R-:W-:Y:S02]  /*3de0*/  UIADD3 UR22, UPT, UPT, UR22, 0x1, URZ ;  /* 0x0000000116167890 */ /* 0x000fe4000fffe0ff */
[----:B------:R-:W-:Y:S02]  /*3df0*/  USEL UR6, URZ, 0x1, UP1 ;  /* 0x00000001ff067887 */ /* 0x000fe40008800000 */
[----:B------:R-:W-:Y:S02]  /*3e00*/  USEL UR23, UR4, URZ, UP1 ;  /* 0x000000ff04177287 */ /* 0x000fe40008800000 */
[----:B------:R-:W-:Y:S02]  /*3e10*/  UIADD3 UR24, UPT, UPT, UR24, -0x1, URZ ;  /* 0xffffffff18187890 */ /* 0x000fe4000fffe0ff */
[----:B------:R-:W-:Y:S01]  /*3e20*/  @UP0 ULEA UR4, UR23, UR26, 0x3 ;  /* 0x0000001a17040291 */ /* 0x000fe2000f8e18ff */
[----:B------:R-:W-:Y:S01]  /*3e30*/  LOP3.LUT R2, R2, UR6, RZ, 0x3c, !PT ;  /* 0x0000000602027c12 */ /* 0x000fe2000f8e3cff */
[----:B------:R-:W-:Y:S02]  /*3e40*/  ULEA UR6, UR10, UR30, 0xa ;  /* 0x0000001e0a067291 */ /* 0x000fe4000f8e50ff */
[----:B------:R-:W-:Y:S01]  /*3e50*/  UISETP.NE.AND UP0, UPT, UR22, UR27, UPT ;  /* 0x0000001b1600728c */ /* 0x000fe2000bf05270 */
[----:B-1----:R-:W-:Y:S01]  /*3e60*/  @P0 SHF.L.U32 R0, R2, 0x1f, RZ ;  /* 0x0000001f02000819 */ /* 0x002fe200000006ff */
[----:B------:R-:W-:Y:S02]  /*3e70*/  UIADD3 UR20, UPT, UPT, UR6, 0x2, URZ ;  /* 0x0000000206147890 */ /* 0x000fe4000fffe0ff */
[----:B------:R-:W-:Y:S01]  /*3e80*/  UIADD3 UR16, UPT, UPT, UR6, 0x4, URZ ;  /* 0x0000000406107890 */ /* 0x000fe2000fffe0ff */
[----:B------:R2:W3:Y:S01]  /*3e90*/  @P0 SYNCS.PHASECHK.TRANS64.TRYWAIT P2, [UR4], R0 ;  /* 0x00000000ff0005a7 */ /* 0x0004e20008041104 */
[----:B------:R-:W-:Y:S02]  /*3ea0*/  ULEA UR4, UR10, UR29, 0x9 ;  /* 0x0000001d0a047291 */ /* 0x000fe4000f8e48ff */
[----:B------:R-:W-:Y:S02]  /*3eb0*/  UIADD3 UR12, UPT, UPT, UR6, 0x6, URZ ;  /* 0x00000006060c7890 */ /* 0x000fe4000fffe0ff */
[----:B------:R-:W-:Y:S02]  /*3ec0*/  UIADD3 UR18, UPT, UPT, UR4, 0x2, URZ ;  /* 0x0000000204127890 */ /* 0x000fe4000fffe0ff */
[----:B------:R-:W-:Y:S02]  /*3ed0*/  UIADD3 UR14, UPT, UPT, UR4, 0x4, URZ ;  /* 0x00000004040e7890 */ /* 0x000fe4000fffe0ff */
[----:B------:R-:W-:Y:S01]  /*3ee0*/  UIADD3 UR8, UPT, UPT, UR4, 0x6, URZ ;  /* 0x0000000604087890 */ /* 0x000fe2000fffe0ff */
[----:B------:R-:W-:Y:S01]  /*3ef0*/  UMOV UR7, 0x40004040 ;  /* 0x4000404000077882 */ /* 0x000fe20000000000 */
[----:B------:R-:W-:Y:S01]  /*3f00*/  UMOV UR5, 0x40004040 ;  /* 0x4000404000057882 */ /* 0x000fe20000000000 */
[----:B------:R-:W-:Y:S01]  /*3f10*/  UMOV UR21, 0x40004040 ;  /* 0x4000404000157882 */ /* 0x000fe20000000000 */
[----:B------:R2:W-:Y:S01]  /*3f20*/  UTCIMMA.2CTA gdesc[UR4], gdesc[UR6], tmem[UR11], tmem[UR40], idesc[UR41], UP2 ;  /* 0x00ff2806040075ea */ /* 0x0005e2000920010b */
[----:B------:R-:W-:Y:S01]  /*3f30*/  UPLOP3.LUT UP2, UPT, UPT, UPT, UPT, 0x80, 0x8 ;  /* 0x000000000008789c */ /* 0x000fe20003f4f070 */
[----:B------:R-:W-:Y:S01]  /*3f40*/  UMOV UR19, 0x40004040 ;  /* 0x4000404000137882 */ /* 0x000fe20000000000 */
[----:B------:R-:W-:Y:S01]  /*3f50*/  UMOV UR17, 0x40004040 ;  /* 0x4000404000117882 */ /* 0x000fe20000000000 */
[----:B------:R2:W-:Y:S01]  /*3f60*/  UTCIMMA.2CTA gdesc[UR18], gdesc[UR20], tmem[UR11], tmem[UR38], idesc[UR39], UPT ;  /* 0x00ff2614120075ea */ /* 0x0005e2000ba0010b */
[----:B------:R-:W-:Y:S01]  /*3f70*/  UMOV UR15, 0x40004040 ;  /* 0x40004040000f7882 */ /* 0x000fe20000000000 */
[----:B------:R-:W-:Y:S01]  /*3f80*/  UMOV UR13, 0x40004040 ;  /* 0x40004040000d7882 */ /* 0x000fe20000000000 */
[----:B------:R-:W-:Y:S01]  /*3f90*/  UMOV UR9, 0x40004040 ;  /* 0x4000404000097882 */ /* 0x000fe20000000000 */
[----:B------:R2:W-:Y:S01]  /*3fa0*/  UTCIMMA.2CTA gdesc[UR14], gdesc[UR16], tmem[UR11], tmem[UR36], idesc[UR37], UPT ;  /* 0x00ff24100e0075ea */ /* 0x0005e2000ba0010b */
[----:B------:R2:W-:Y:S01]  /*3fb0*/  UTCIMMA.2CTA gdesc[UR8], gdesc[UR12], tmem[UR11], tmem[UR34], idesc[UR35], UPT ;  /* 0x00ff220c080075ea */ /* 0x0005e2000ba0010b */
[----:B------:R2:W-:Y:S01]  /*3fc0*/  UTCBAR.2CTA.MULTICAST [UR25], URZ, UR28 ;  /* 0x000000ff190073e9 */ /* 0x0005e2000820081c */
[----:B------:R-:W-:Y:S01]  /*3fd0*/  UMOV UR10, UR23 ;  /* 0x00000017000a7c82 */ /* 0x000fe20008000000 */
[----:B------:R-:W-:Y:S05]  /*3fe0*/  BRA.U UP0, `(.L_x_77) ;  /* 0xfffffffd00507547 */ /* 0x000fea000b83ffff */
.L_x_74:
[----:B--2---:R-:W-:Y:S01]  /*3ff0*/  UIADD3 UR4, UPT, UPT, UR31, 0xf0, URZ ;  /* 0x000000f01f047890 */ /* 0x004fe2000fffe0ff */
[----:B------:R-:W-:-:S08]  /*4000*/  UMOV UR22, UR27 ;  /* 0x0000001b00167c82 */ /* 0x000fd00008000000 */
[----:B------:R2:W-:Y:S01]  /*4010*/  UTCBAR.2CTA.MULTICAST [UR4], URZ, UR42 ;  /* 0x000000ff040073e9 */ /* 0x0005e2000820082a */
[----:B------:R-:W-:Y:S02]  /*4020*/  NOP ;  /* 0x0000000000007918 */ /* 0x000fe40000000000 */
.L_x_72:
[----:B--2---:R-:W-:Y:S01]  /*4030*/  UIADD3 UR4, UPT, UPT, UR32, 0x1, URZ ;  /* 0x0000000120047890 */ /* 0x004fe2000fffe0ff */
[----:B------:R-:W-:-:S03]  /*4040*/  ISETP.NE.AND P0, PT, R8, 0x2, PT ;  /* 0x000000020800780c */ /* 0x000fc60003f05270 */
[----:B------:R-:W-:Y:S01]  /*4050*/  UISETP.NE.AND UP0, UPT, UR4, 0x4, UPT ;  /* 0x000000040400788c */ /* 0x000fe2000bf05270 */
[----:B-1----:R-:W-:Y:S02]  /*4060*/  SEL R0, RZ, 0x1, P0 ;  /* 0x00000001ff007807 */ /* 0x002fe40000000000 */
[----:B------:R-:W-:Y:S01]  /*4070*/  SEL R8, R8, RZ, P0 ;  /* 0x000000ff08087207 */ /* 0x000fe20000000000 */
[----:B------:R-:W-:Y:S01]  /*4080*/  USEL UR5, URZ, 0x1, UP0 ;  /* 0x00000001ff057887 */ /* 0x000fe20008000000 */
[----:B------:R-:W-:Y:S01]  /*4090*/  LOP3.LUT R3, R3, R0, RZ, 0x3c, !PT ;  /* 0x0000000003037212 */ /* 0x000fe200078e3cff */
[----:B------:R-:W-:-:S04]  /*40a0*/  USEL UR32, UR4, URZ, UP0 ;  /* 0x000000ff04207287 */ /* 0x000fc80008000000 */
[----:B------:R-:W-:Y:S01]  /*40b0*/  LOP3.LUT R9, R9, UR5, RZ, 0x3c, !PT ;  /* 0x0000000509097c12 */ /* 0x000fe2000f8e3cff */
[----:B------:R-:W-:Y:S07]  /*40c0*/  @P1 BRA `(.L_x_78) ;  /* 0xfffffff800881947 */ /* 0x000fee000383ffff */
[----:B------:R-:W1:Y:S01]  /*40d0*/  S2UR UR8, SR_CgaCtaId ;  /* 0x00000000000879c3 */ /* 0x000e620000008800 */
[----:B------:R-:W-:Y:S01]  /*40e0*/  ELECT P0, URZ, PT ;  /* 0x0000000000ff782f */ /* 0x000fe20003800000 */
[----:B------:R-:W-:Y:S01]  /*40f0*/  HFMA2 R0, -RZ, RZ, 0, 5.9604644775390625e-08 ;  /* 0x00000001ff007431 */ /* 0x000fe200000001ff */
[----:B------:R-:W-:-:S05]  /*4100*/  UMOV UR4, 0x40 ;  /* 0x0000004000047882 */ /* 0x000fca0000000000 */
[----:B------:R-:W-:Y:S01]  /*4110*/  UVIRTCOUNT.DEALLOC.SMPOOL 0x80 ;  /* 0x000000800000784c */ /* 0x000fe20000000000 */
[----:B------:R-:W-:Y:S02]  /*4120*/  UISETP.NE.AND UP1, UPT, UR47, URZ, UPT ;  /* 0x000000ff2f00728c */ /* 0x000fe4000bf25270 */
[----:B-1----:R-:W-:-:S09]  /*4130*/  ULEA UR8, UR8, UR4, 0x18 ;  /* 0x0000000408087291 */ /* 0x002fd2000f8ec0ff */
[----:B------:R1:W-:Y:S01]  /*4140*/  @P0 STS.U8 [UR8+0x1c], R0 ;  /* 0x00001c00ff000988 */ /* 0x0003e20008000008 */
[----:B------:R-:W-:Y:S05]  /*4150*/  BRA.U UP1, `(.L_x_79) ;  /* 0x0000000101a07547 */ /* 0x000fea000b800000 */
[----:B------:R-:W-:Y:S01]  /*4160*/  UIADD3 UR7, UPT, UPT, UR26, 0x110, URZ ;  /* 0x000001101a077890 */ /* 0x000fe2000fffe0ff */
[----:B------:R-:W-:-:S03]  /*4170*/  SHF.L.U32 R2, R9, 0x1f, RZ ;  /* 0x0000001f09027819 */ /* 0x000fc600000006ff */
[----:B------:R-:W-:-:S09]  /*4180*/  ULEA UR4, UR32, UR7, 0x3 ;  /* 0x0000000720047291 */ /* 0x000fd2000f8e18ff */
[----:B------:R-:W2:Y:S02]  /*4190*/  SYNCS.PHASECHK.TRANS64.TRYWAIT P0, [UR4], R2 ;  /* 0x00000002ff0075a7 */ /* 0x000ea40008001104 */
[----:B--2---:R-:W-:Y:S05]  /*41a0*/  @!P0 BRA `(.L_x_80) ;  /* 0x0000006800108947 */ /* 0x004fea0003800000 */
.L_x_178:
        /* <DEDUP_REMOVED lines=9> */
.L_x_180:
        /* <DEDUP_REMOVED lines=9> */
.L_x_182:
[----:B------:R-:W-:-:S04]  /*42d0*/  UIADD3 UR4, UPT, UPT, UR4, 0x1, URZ ;  /* 0x0000000104047890 */ /* 0x000fc8000fffe0ff */
[----:B------:R-:W-:-:S04]  /*42e0*/  UISETP.NE.AND UP0, UPT, UR4, 0x4, UPT ;  /* 0x000000040400788c */ /* 0x000fc8000bf05270 */
[----:B------:R-:W-:Y:S02]  /*42f0*/  USEL UR5, URZ, 0x1, UP0 ;  /* 0x00000001ff057887 */ /* 0x000fe40008000000 */
[----:B------:R-:W-:-:S04]  /*4300*/  USEL UR4, UR4, URZ, UP0 ;  /* 0x000000ff04047287 */ /* 0x000fc80008000000 */
[----:B------:R-:W-:Y:S01]  /*4310*/  ULEA UR4, UR4, UR7, 0x3 ;  /* 0x0000000704047291 */ /* 0x000fe2000f8e18ff */
[----:B------:R-:W-:-:S04]  /*4320*/  LOP3.LUT R2, R2, UR5, RZ, 0x3c, !PT ;  /* 0x0000000502027c12 */ /* 0x000fc8000f8e3cff */
[----:B------:R-:W-:Y:S01]  /*4330*/  SHF.L.U32 R2, R2, 0x1f, RZ ;  /* 0x0000001f02027819 */ /* 0x000fe200000006ff */
[----:B-1----:R-:W-:-:S04]  /*4340*/  IMAD.U32 R0, RZ, RZ, UR4 ;  /* 0x00000004ff007e24 */ /* 0x002fc8000f8e00ff */
[----:B------:R1:W2:Y:S03]  /*4350*/  SYNCS.PHASECHK.TRANS64.TRYWAIT P0, [R0+URZ], R2 ;  /* 0x00000002000075a7 */ /* 0x0002a600080011ff */
[----:B--2---:R-:W-:Y:S05]  /*4360*/  @!P0 NANOSLEEP.SYNCS 0x989680 ;  /* 0x009896800000895d */ /* 0x004fea0003900000 */
[----:B------:R-:W2:Y:S02]  /*4370*/  @!P0 SYNCS.PHASECHK.TRANS64 P0, [R0+URZ], R2 ;  /* 0x00000002000085a7 */ /* 0x000ea400080010ff */
[----:B--2---:R-:W-:Y:S05]  /*4380*/  @P0 BRA `(.L_x_83) ;  /* 0x0000000000200947 */ /* 0x004fea0003800000 */
.L_x_84:
[----:B--2---:R2:W4:Y:S02]  /*4390*/  SYNCS.PHASECHK.TRANS64.TRYWAIT P0, [R0+URZ], R2 ;  /* 0x00000002000075a7 */ /* 0x00452400080011ff */
[----:B----4-:R-:W-:Y:S05]  /*43a0*/  @!P0 NANOSLEEP.SYNCS 0x989680 ;  /* 0x009896800000895d */ /* 0x010fea0003900000 */
[----:B------:R-:W4:Y:S02]  /*43b0*/  @!P0 SYNCS.PHASECHK.TRANS64 P0, [R0+URZ], R2 ;  /* 0x00000002000085a7 */ /* 0x000f2400080010ff */
[----:B----4-:R-:W-:Y:S05]  /*43c0*/  @!P0 BRA `(.L_x_84) ;  /* 0xfffffffc00f08947 */ /* 0x010fea000383ffff */
[----:B------:R-:W-:Y:S05]  /*43d0*/  BRA `(.L_x_83) ;  /* 0x00000000000c7947 */ /* 0x000fea0003800000 */
.L_x_79:
[----:B------:R-:W-:-:S04]  /*43e0*/  UIADD3 UR4, UPT, UPT, UR26, 0x150, URZ ;  /* 0x000001501a047890 */ /* 0x000fc8000fffe0ff */
[----:B------:R-:W-:-:S09]  /*43f0*/  UPRMT UR4, UR48, 0x654, UR4 ;  /* 0x0000065430047896 */ /* 0x000fd20008000004 */
[----:B------:R-:W-:Y:S03]  /*4400*/  SYNCS.ARRIVE.TRANS64.RED.A1T0 RZ, [UR4], RZ ;  /* 0x000000ffffff79a7 */ /* 0x000fe60008100404 */
.L_x_83:
[----:B-12---:R-:W-:Y:S01]  /*4410*/  SHF.L.U32 R2, RZ, 0x1f, RZ ;  /* 0x0000001fff027819 */ /* 0x006fe200000006ff */
[----:B------:R-:W-:Y:S01]  /*4420*/  UIADD3 UR4, UPT, UPT, UR26, 0x150, URZ ;  /* 0x000001501a047890 */ /* 0x000fe2000fffe0ff */
[----:B------:R-:W-:Y:S02]  /*4430*/  PLOP3.LUT P0, PT, PT, PT, UP1, 0x80, 0x8 ;  /* 0x000000000008781c */ /* 0x000fe40003f0f018 */
[----:B------:R-:W1:Y:S02]  /*4440*/  SYNCS.PHASECHK.TRANS64.TRYWAIT P1, [UR26+0x150], R2 ;  /* 0x00015002ff0075a7 */ /* 0x000e64000802111a */
[----:B-1----:R-:W-:Y:S09]  /*4450*/  @!P1 BRA `(.L_x_85) ;  /* 0x0000006400ac9947 */ /* 0x002ff20003800000 */
.L_x_184:
[----:B------:R-:W-:Y:S01]  /*4460*/  @!UP1 UPRMT UR4, UR48, 0x654, UR4 ;  /* 0x0000065430049896 */ /* 0x000fe20008000004 */
[----:B------:R-:W-:Y:S01]  /*4470*/  UMOV UR5, 0xffff ;  /* 0x0000ffff00057882 */ /* 0x000fe20000000000 */
[----:B------:R-:W-:-:S07]  /*4480*/  UMOV UR6, 0x1 ;  /* 0x0000000100067882 */ /* 0x000fce0000000000 */
[----:B------:R-:W-:Y:S01]  /*4490*/  @!P0 SYNCS.ARRIVE.TRANS64.RED.A1T0 RZ, [UR4], RZ ;  /* 0x000000ffffff89a7 */ /* 0x000fe20008100404 */
[----:B------:R-:W-:Y:S01]  /*44a0*/  NOP ;  /* 0x0000000000007918 */ /* 0x000fe20000000000 */
[----:B-1----:R-:W1:Y:S01]  /*44b0*/  LDS R0, [UR8+0x14] ;  /* 0x00001408ff007984 */ /* 0x002e620008000800 */
[----:B------:R-:W-:-:S04]  /*44c0*/  ULOP3.LUT UR4, UR44, 0xffff, URZ, 0xc0, !UPT ;  /* 0x0000ffff2c047892 */ /* 0x000fc8000f8ec0ff */
[----:B------:R-:W-:-:S04]  /*44d0*/  USHF.R.U32.HI UR4, URZ, 0x5, UR4 ;  /* 0x00000005ff047899 */ /* 0x000fc80008011604 */
[----:B------:R-:W-:Y:S02]  /*44e0*/  USHF.L.U32 UR5, UR5, UR4, URZ ;  /* 0x0000000405057299 */ /* 0x000fe400080006ff */
[----:B------:R-:W-:-:S04]  /*44f0*/  USHF.L.U32 UR4, UR6, UR4, URZ ;  /* 0x0000000406047299 */ /* 0x000fc800080006ff */
[----:B-1----:R-:W-:-:S04]  /*4500*/  LOP3.LUT R0, R0, UR5, RZ, 0xc0, !PT ;  /* 0x0000000500007c12 */ /* 0x002fc8000f8ec0ff */
[----:B------:R-:W-:-:S13]  /*4510*/  ISETP.NE.AND P0, PT, R0, UR5, PT ;  /* 0x0000000500007c0c */ /* 0x000fda000bf05270 */
[----:B------:R-:W-:Y:S05]  /*4520*/  @P0 BRA `(.L_x_86) ;  /* 0x0000000000580947 */ /* 0x000fea0003800000 */
[----:B------:R-:W1:Y:S02]  /*4530*/  LDS R0, [UR8+0x18] ;  /* 0x00001808ff007984 */ /* 0x000e640008000800 */
[----:B-1----:R-:W-:-:S04]  /*4540*/  LOP3.LUT R0, R0, UR4, RZ, 0xc0, !PT ;  /* 0x0000000400007c12 */ /* 0x002fc8000f8ec0ff */
[----:B------:R-:W-:-:S13]  /*4550*/  ISETP.NE.AND P0, PT, R0, UR4, PT ;  /* 0x0000000400007c0c */ /* 0x000fda000bf05270 */
[----:B------:R-:W-:Y:S05]  /*4560*/  @P0 BRA `(.L_x_87) ;  /* 0x00000000003c0947 */ /* 0x000fea0003800000 */
[----:B------:R-:W1:Y:S01]  /*4570*/  S2R R2, SR_LANEID ;  /* 0x0000000000027919 */ /* 0x000e620000000000 */
[----:B------:R-:W-:-:S06]  /*4580*/  ULOP3.LUT UR5, URZ, UR5, URZ, 0x33, !UPT ;  /* 0x00000005ff057292 */ /* 0x000fcc000f8e33ff */
[----:B------:R-:W-:-:S04]  /*4590*/  IMAD.U32 R0, RZ, RZ, UR5 ;  /* 0x00000005ff007e24 */ /* 0x000fc8000f8e00ff */
[----:B------:R2:W4:Y:S02]  /*45a0*/  REDUX UR7, R0 ;  /* 0x00000000000773c4 */ /* 0x0005240000000000 */
[----:B------:R1:W-:Y:S01]  /*45b0*/  UTCATOMSWS.AND URZ, UR5 ;  /* 0x0000000500ff79e3 */ /* 0x0003e20008000000 */
[----:B--2---:R-:W-:Y:S01]  /*45c0*/  LOP3.LUT R0, RZ, UR4, RZ, 0x33, !PT ;  /* 0x00000004ff007c12 */ /* 0x004fe2000f8e33ff */
[----:B------:R-:W-:Y:S02]  /*45d0*/  VOTEU.ANY UR4, UPT, PT ;  /* 0x0000000000047886 */ /* 0x000fe400038e0100 */
[----:B------:R-:W-:Y:S02]  /*45e0*/  UFLO.U32 UR4, UR4 ;  /* 0x00000004000472bd */ /* 0x000fe400080e0000 */
[----:B------:R-:W2:Y:S04]  /*45f0*/  REDUX UR6, R0 ;  /* 0x00000000000673c4 */ /* 0x000ea80000000000 */
[----:B-1----:R-:W-:-:S02]  /*4600*/  ISETP.EQ.U32.AND P0, PT, R2, UR4, PT ;  /* 0x0000000402007c0c */ /* 0x002fc4000bf02070 */
[----:B----4-:R-:W-:-:S11]  /*4610*/  MOV R2, UR7 ;  /* 0x0000000700027c02 */ /* 0x010fd60008000f00 */
[----:B------:R1:W-:Y:S01]  /*4620*/  @P0 ATOMS.AND RZ, [UR8+0x14], R2 ;  /* 0x00001402ffff098c */ /* 0x0003e2000a800008 */
[----:B--2---:R-:W-:-:S05]  /*4630*/  IMAD.U32 R0, RZ, RZ, UR6 ;  /* 0x00000006ff007e24 */ /* 0x004fca000f8e00ff */
[----:B------:R1:W-:Y:S01]  /*4640*/  @P0 ATOMS.AND RZ, [UR8+0x18], R0 ;  /* 0x00001800ffff098c */ /* 0x0003e2000a800008 */
[----:B------:R-:W-:Y:S05]  /*4650*/  BRA `(.L_x_88) ;  /* 0x0000000000147947 */ /* 0x000fea0003800000 */
.L_x_87:
[----:B------:R-:W-:Y:S02]  /*4660*/  MOV R2, 0x4680 ;  /* 0x0000468000027802 */ /* 0x000fe40000000f00 */
[----:B---3-5:R-:W-:Y:S05]  /*4670*/  CALL.REL.NOINC `($__internal_0_$__cuda_sm10x_tcgen05_guardrail_trap_col_being_dealloced_not_returned_by_alloc) ;  /* 0x0000006800887944 */ /* 0x028fea0003c00000 */
[----:B------:R-:W-:Y:S05]  /*4680*/  BRA `(.L_x_88) ;  /* 0x0000000000087947 */ /* 0x000fea0003800000 */
.L_x_86:
[----:B------:R-:W-:Y:S02]  /*4690*/  MOV R2, 0x46b0 ;  /* 0x000046b000027802 */ /* 0x000fe40000000f00 */
[----:B---3-5:R-:W-:Y:S05]  /*46a0*/  CALL.REL.NOINC `($__internal_2_$__cuda_sm10x_tcgen05_guardrail_trap_unallocated_columns_being_dealloced) ;  /* 0x0000006800947944 */ /* 0x028fea0003c00000 */
.L_x_88:
[----:B------:R-:W-:Y:S01]  /*46b0*/  NOP ;  /* 0x0000000000007918 */ /* 0x000fe20000000000 */
[----:B------:R-:W-:Y:S05]  /*46c0*/  EXIT ;  /* 0x000000000000794d */ /* 0x000fea0003800000 */
.L_x_59:
[----:B------:R-:W-:-:S09]  /*46d0*/  UISETP.NE.OR UP0, UPT, UR18, 0x3, !UP3 ;  /* 0x000000031200788c */ /* 0x000fd2000df05670 */
[----:B------:R-:W-:Y:S05]  /*46e0*/  BRA.U UP0, `(.L_x_89) ;  /* 0x0000001100b87547 */ /* 0x000fea000b800000 */
[----:B------:R-:W1:Y:S01]  /*46f0*/  LDCU UR37, c[0x0][0x370] ;  /* 0x00006e00ff2577ac */ /* 0x000e620008000800 */
[----:B------:R-:W2:Y:S01]  /*4700*/  LDC.64 R16, c[0x0][0x348] ;  /* 0x0000d200ff107b82 */ /* 0x000ea20000000a00 */
[----:B------:R-:W-:Y:S02]  /*4710*/  HFMA2 R13, -RZ, RZ, 0, 0 ;  /* 0x00000000ff0d7431 */ /* 0x000fe400000001ff */
[----:B------:R-:W-:Y:S01]  /*4720*/  IMAD.MOV.U32 R15, RZ, RZ, 0x1 ;  /* 0x00000001ff0f7424 */ /* 0x000fe200078e00ff */
[----:B------:R-:W1:Y:S01]  /*4730*/  LDCU.128 UR48, c[0x0][0xb10] ;  /* 0x00016200ff3077ac */ /* 0x000e620008000c00 */
[----:B------:R-:W-:Y:S01]  /*4740*/  IMAD.MOV.U32 R14, RZ, RZ, RZ ;  /* 0x000000ffff0e7224 */ /* 0x000fe200078e00ff */
[----:B------:R-:W-:Y:S01]  /*4750*/  MOV R7, 0x1000 ;  /* 0x0000100000077802 */ /* 0x000fe20000000f00 */
[----:B------:R-:W3:Y:S01]  /*4760*/  LDCU UR31, c[0x0][0x374] ;  /* 0x00006e80ff1f77ac */ /* 0x000ee20008000800 */
[----:B------:R-:W4:Y:S01]  /*4770*/  LDC.64 R2, c[0x0][0x888] ;  /* 0x00022200ff027b82 */ /* 0x000f220000000a00 */
[----:B------:R-:W3:Y:S01]  /*4780*/  LDCU UR15, c[0x0][0xb0c] ;  /* 0x00016180ff0f77ac */ /* 0x000ee20008000800 */
[----:B------:R-:W2:Y:S06]  /*4790*/  LDCU UR53, c[0x0][0xb20] ;  /* 0x00016400ff3577ac */ /* 0x000eac0008000800 */
[----:B------:R-:W4:Y:S01]  /*47a0*/  LDC.64 R4, c[0x0][0x890] ;  /* 0x00022400ff047b82 */ /* 0x000f220000000a00 */
[----:B------:R-:W2:Y:S01]  /*47b0*/  LDCU UR4, c[0x0][0xb30] ;  /* 0x00016600ff0477ac */ /* 0x000ea20008000800 */
[----:B------:R-:W-:Y:S01]  /*47c0*/  UMOV UR21, 0x400 ;  /* 0x0000040000157882 */ /* 0x000fe20000000000 */
[----:B-1----:R-:W-:-:S02]  /*47d0*/  UIMAD.WIDE.U32 UR6, UR37, UR48, URZ ;  /* 0x00000030250672a5 */ /* 0x002fc4000f8e00ff */
[----:B---3--:R-:W-:Y:S02]  /*47e0*/  UIMAD.WIDE.U32 UR8, UR31, UR51, URZ ;  /* 0x000000331f0872a5 */ /* 0x008fe4000f8e00ff */
[----:B------:R-:W-:Y:S02]  /*47f0*/  ULEA UR21, UR46, UR21, 0x18 ;  /* 0x000000152e157291 */ /* 0x000fe4000f8ec0ff */
[----:B------:R-:W-:Y:S02]  /*4800*/  UPLOP3.LUT UP2, UPT, UPT, UPT, UPT, 0x40, 0x4 ;  /* 0x000000000004789c */ /* 0x000fe40003f4e870 */
[----:B------:R-:W-:Y:S01]  /*4810*/  UIADD3 UR38, UPT, UPT, UR21, 0x98, URZ ;  /* 0x0000009815267890 */ /* 0x000fe2000fffe0ff */
[----:B------:R-:W-:Y:S01]  /*4820*/  UMOV UR6, UR7 ;  /* 0x0000000700067c82 */ /* 0x000fe20008000000 */
[----:B------:R-:W-:Y:S01]  /*4830*/  UMOV UR39, UR9 ;  /* 0x0000000900277c82 */ /* 0x000fe20008000000 */
[----:B------:R-:W-:Y:S02]  /*4840*/  UISETP.GE.AND UP0, UPT, UR45, 0x1, UPT ;  /* 0x000000012d00788c */ /* 0x000fe4000bf06270 */
[----:B------:R-:W-:Y:S01]  /*4850*/  UISETP.NE.AND UP4, UPT, UR45, 0x1, UPT ;  /* 0x000000012d00788c */ /* 0x000fe2000bf85270 */
[----:B------:R-:W1:Y:S01]  /*4860*/  LDCU.64 UR22, c[0x0][0xb28] ;  /* 0x00016500ff1677ac */ /* 0x000e620008000a00 */
[----:B------:R-:W-:-:S02]  /*4870*/  UISETP.NE.AND UP6, UPT, UR15, 0x1, UPT ;  /* 0x000000010f00788c */ /* 0x000fc4000bfc5270 */
[----:B------:R-:W-:Y:S02]  /*4880*/  UISETP.NE.AND UP5, UPT, UR50, 0x1, UPT ;  /* 0x000000013200788c */ /* 0x000fe4000bfa5270 */
[----:B------:R-:W-:Y:S02]  /*4890*/  UIADD3 UR41, UPT, UPT, UR21, 0x80, URZ ;  /* 0x0000008015297890 */ /* 0x000fe4000fffe0ff */
[----:B------:R-:W-:Y:S02]  /*48a0*/  UIADD3 UR33, UPT, UPT, UR21, 0x88, URZ ;  /* 0x0000008815217890 */ /* 0x000fe4000fffe0ff */
[----:B------:R-:W-:Y:S02]  /*48b0*/  UIADD3 UR25, UPT, UPT, UR21, 0x90, URZ ;  /* 0x0000009015197890 */ /* 0x000fe4000fffe0ff */
[----:B------:R-:W-:Y:S02]  /*48c0*/  UPRMT UR38, UR46, 0x654, UR38 ;  /* 0x000006542e267896 */ /* 0x000fe40008000026 */
[----:B------:R-:W-:-:S02]  /*48d0*/  USHF.R.U32.HI UR47, URZ, UR49, UR6 ;  /* 0x00000031ff2f7299 */ /* 0x000fc40008011606 */
[----:B--2---:R-:W-:Y:S02]  /*48e0*/  USHF.R.U32.HI UR39, URZ, UR53, UR39 ;  /* 0x00000035ff277299 */ /* 0x004fe40008011627 */
[----:B------:R-:W-:-:S11]  /*48f0*/  UISETP.NE.AND UP3, UPT, UR4, 0x1, UPT ;  /* 0x000000010400788c */ /* 0x000fd6000bf65270 */
.L_x_100:
[C---:B------:R-:W-:Y:S02]  /*4900*/  LEA R12, R14.reuse, UR21, 0x3 ;  /* 0x000000150e0c7c11 */ /* 0x040fe4000f8e18ff */
[----:B------:R-:W-:Y:S02]  /*4910*/  SHF.L.U32 R0, R13, 0x1f, RZ ;  /* 0x0000001f0d007819 */ /* 0x000fe400000006ff */
[----:B------:R-:W-:Y:S02]  /*4920*/  LEA R8, R14, UR21, 0x4 ;  /* 0x000000150e087c11 */ /* 0x000fe4000f8e20ff */
[----:B--2---:R-:W2:Y:S02]  /*4930*/  SYNCS.PHASECHK.TRANS64.TRYWAIT P0, [R12+URZ+0xd0], R0 ;  /* 0x0000d0000c0075a7 */ /* 0x004ea400080011ff */
[----:B--2---:R-:W-:Y:S05]  /*4940*/  @!P0 BRA `(.L_x_90) ;  /* 0x0000006000888947 */ /* 0x004fea0003800000 */
.L_x_185:
[----:B------:R-:W3:Y:S01]  /*4950*/  LDS.128 R8, [R8+0x160] ;  /* 0x0001600008087984 */ /* 0x000ee20000000c00 */
[----:B------:R-:W-:Y:S01]  /*4960*/  UISETP.GE.AND UP0, UPT, UR45, 0x1, UPT ;  /* 0x000000012d00788c */ /* 0x000fe2000bf06270 */
[----:B------:R-:W-:Y:S01]  /*4970*/  @!PT LDS RZ, [RZ] ;  /* 0x00000000fffff984 */ /* 0x000fe20000000800 */
[----:B------:R-:W-:Y:S01]  /*4980*/  @!PT LDS RZ, [RZ] ;  /* 0x00000000fffff984 */ /* 0x000fe20000000800 */
[----:B------:R-:W-:Y:S01]  /*4990*/  @!PT LDS RZ, [RZ] ;  /* 0x00000000fffff984 */ /* 0x000fe20000000800 */
[----:B------:R-:W-:Y:S01]  /*49a0*/  @!PT LDS RZ, [RZ] ;  /* 0x00000000fffff984 */ /* 0x000fe20000000800 */
[----:B------:R1:W-:Y:S06]  /*49b0*/  MEMBAR.ALL.CTA ;  /* 0x0000000000007992 */ /* 0x0003ec0000008000 */
[----:B-1----:R-:W1:Y:S01]  /*49c0*/  FENCE.VIEW.ASYNC.S ;  /* 0x00000000000073c6 */ /* 0x002e620000000000 */
[----:B---3--:R-:W-:Y:S11]  /*49d0*/  LOP3.LUT P0, RZ, R10, 0x1, RZ, 0xc0, !PT ;  /* 0x000000010aff7812 */ /* 0x008ff6000780c0ff */
[----:B------:R-:W-:Y:S02]  /*49e0*/  @!UPT UIADD3 URZ, UPT, UPT, URZ, URZ, URZ ;  /* 0x000000fffffff290 */ /* 0x000fe4000fffe0ff */
[----:B-1----:R-:W-:Y:S01]  /*49f0*/  VOTEU.ANY UP1, P0 ;  /* 0x0000000000ff7886 */ /* 0x002fe20000020100 */
[----:B------:R-:W-:Y:S11]  /*4a00*/  PLOP3.LUT P0, PT, PT, PT, UP1, 0x80, 0x8 ;  /* 0x000000000008781c */ /* 0x000ff60003f0f018 */
[----:B------:R-:W-:Y:S02]  /*4a10*/  @!UPT UIADD3 URZ, UPT, UPT, URZ, URZ, URZ ;  /* 0x000000fffffff290 */ /* 0x000fe4000fffe0ff */
[----:B--2---:R-:W-:Y:S02]  /*4a20*/  @P0 SHF.R.U32.HI R0, RZ, 0x10, R9 ;  /* 0x00000010ff000819 */ /* 0x004fe40000011609 */
[----:B------:R-:W-:Y:S02]  /*4a30*/  @P0 MOV R6, R8 ;  /* 0x0000000800060202 */ /* 0x000fe40000000f00 */
[----:B------:R-:W-:Y:S01]  /*4a40*/  @P0 R2UR UR4, R0 ;  /* 0x00000000000402ca */ /* 0x000fe200000e0000 */
[----:B------:R-:W-:Y:S01]  /*4a50*/  VIADD R0, R12, 0xe0 ;  /* 0x000000e00c007836 */ /* 0x000fe20000000000 */
[----:B------:R-:W-:Y:S02]  /*4a60*/  @P0 LOP3.LUT R8, R9, 0xffff, RZ, 0xc0, !PT ;  /* 0x0000ffff09080812 */ /* 0x000fe400078ec0ff */
[----:B------:R-:W-:Y:S02]  /*4a70*/  @P0 R2UR UR6, R6 ;  /* 0x00000000060602ca */ /* 0x000fe400000e0000 */
[----:B------:R-:W-:Y:S02]  /*4a80*/  PRMT R0, RZ, 0x654, R0 ;  /* 0x00000654ff007816 */ /* 0x000fe40000000000 */
[----:B------:R-:W-:Y:S02]  /*4a90*/  @P0 R2UR UR5, R8 ;  /* 0x00000000080502ca */ /* 0x000fe400000e0000 */
[----:B------:R1:W-:Y:S03]  /*4aa0*/  SYNCS.ARRIVE.TRANS64.RED.A1T0 RZ, [R0+URZ], RZ ;  /* 0x000000ff00ff79a7 */ /* 0x0003e600081004ff */
[----:B------:R-:W-:Y:S04]  /*4ab0*/  @UP1 UMOV UR29, UR4 ;  /* 0x00000004001d1c82 */ /* 0x000fe80008000000 */
[----:B------:R-:W-:Y:S04]  /*4ac0*/  @UP1 UMOV UR14, UR6 ;  /* 0x00000006000e1c82 */ /* 0x000fe80008000000 */
[----:B------:R-:W-:Y:S01]  /*4ad0*/  @UP1 UMOV UR13, UR5 ;  /* 0x00000005000d1c82 */ /* 0x000fe20008000000 */
[----:B------:R-:W-:Y:S05]  /*4ae0*/  BRA.U !UP0, `(.L_x_91) ;  /* 0x0000000108a47547 */ /* 0x000fea000b800000 */
[----:B------:R-:W-:Y:S02]  /*4af0*/  UIMAD.WIDE.U32 UR16, UR13, UR51, URZ ;  /* 0x000000330d1072a5 */ /* 0x000fe4000f8e00ff */
[----:B------:R-:W-:Y:S02]  /*4b00*/  UIMAD.WIDE.U32 UR18, UR14, UR48, URZ ;  /* 0x000000300e1272a5 */ /* 0x000fe4000f8e00ff */
[----:B------:R-:W-:Y:S02]  /*4b10*/  USEL UR4, UR31, UR39, !UP5 ;  /* 0x000000271f047287 */ /* 0x000fe4000e800000 */
[----:B------:R-:W-:Y:S02]  /*4b20*/  USEL UR7, UR37, UR47, !UP6 ;  /* 0x0000002f25077287 */ /* 0x000fe4000f000000 */
[----:B------:R-:W-:Y:S02]  /*4b30*/  UIMAD.WIDE.U32 UR8, UR4, UR22, URZ ;  /* 0x00000016040872a5 */ /* 0x000fe4000f8e00ff */
[----:B------:R-:W-:Y:S01]  /*4b40*/  UIMAD.WIDE.U32 UR10, UR7, UR22, URZ ;  /* 0x00000016070a72a5 */ /* 0x000fe2000f8e00ff */
[----:B------:R-:W-:Y:S02]  /*4b50*/  UMOV UR5, UR17 ;  /* 0x0000001100057c82 */ /* 0x000fe40008000000 */
[----:B------:R-:W-:Y:S03]  /*4b60*/  USHF.R.U32.HI UR6, URZ, UR53, UR5 ;  /* 0x00000035ff067299 */ /* 0x000fe60008011605 */
[----:B------:R-:W-:Y:S01]  /*4b70*/  UMOV UR5, UR19 ;  /* 0x0000001300057c82 */ /* 0x000fe20008000000 */
[----:B------:R-:W-:Y:S02]  /*4b80*/  USEL UR6, UR13, UR6, !UP5 ;  /* 0x000000060d067287 */ /* 0x000fe4000e800000 */
[----:B------:R-:W-:Y:S03]  /*4b90*/  USHF.R.U32.HI UR12, URZ, UR49, UR5 ;  /* 0x00000031ff0c7299 */ /* 0x000fe60008011605 */
[----:B------:R-:W-:Y:S02]  /*4ba0*/  UMOV UR5, UR9 ;  /* 0x0000000900057c82 */ /* 0x000fe40008000000 */
[----:B------:R-:W-:Y:S03]  /*4bb0*/  @UP4 USHF.R.U32.HI UR4, URZ, UR23, UR5 ;  /* 0x00000017ff044299 */ /* 0x000fe60008011605 */
[----:B------:R-:W-:Y:S01]  /*4bc0*/  UMOV UR5, UR11 ;  /* 0x0000000b00057c82 */ /* 0x000fe20008000000 */
[----:B------:R-:W-:Y:S02]  /*4bd0*/  UIMAD UR4, UR45, UR4, URZ ;  /* 0x000000042d0472a4 */ /* 0x000fe4000f8e02ff */
[----:B------:R-:W-:Y:S02]  /*4be0*/  @UP4 USHF.R.U32.HI UR7, URZ, UR23, UR5 ;  /* 0x00000017ff074299 */ /* 0x000fe40008011605 */
[----:B------:R-:W-:Y:S02]  /*4bf0*/  UIMAD.WIDE.U32 UR10, UR6, UR22, URZ ;  /* 0x00000016060a72a5 */ /* 0x000fe4000f8e00ff */
[----:B------:R-:W-:Y:S02]  /*4c00*/  USEL UR5, UR14, UR12, !UP6 ;  /* 0x0000000c0e057287 */ /* 0x000fe4000f000000 */
[----:B------:R-:W-:Y:S02]  /*4c10*/  UIMAD UR8, UR45, UR7, URZ ;  /* 0x000000072d0872a4 */ /* 0x000fe4000f8e02ff */
[----:B------:R-:W-:Y:S03]  /*4c20*/  UISETP.GE.AND UP0, UPT, UR6, UR4, UPT ;  /* 0x000000040600728c */ /* 0x000fe6000bf06270 */
[----:B------:R-:W-:Y:S01]  /*4c30*/  UMOV UR4, UR11 ;  /* 0x0000000b00047c82 */ /* 0x000fe20008000000 */
[----:B------:R-:W-:Y:S02]  /*4c40*/  UISETP.GE.OR UP0, UPT, UR5, UR8, UP0 ;  /* 0x000000080500728c */ /* 0x000fe40008706670 */
[----:B------:R-:W-:Y:S02]  /*4c50*/  USHF.R.U32.HI UR4, URZ, UR23, UR4 ;  /* 0x00000017ff047299 */ /* 0x000fe40008011604 */
[----:B------:R-:W-:Y:S02]  /*4c60*/  UIMAD.WIDE.U32 UR8, UR5, UR22, URZ ;  /* 0x00000016050872a5 */ /* 0x000fe4000f8e00ff */
[----:B------:R-:W-:Y:S04]  /*4c70*/  USEL UR10, UR6, UR4, !UP4 ;  /* 0x00000004060a7287 */ /* 0x000fe8000e000000 */
[----:B------:R-:W-:Y:S01]  /*4c80*/  UIADD3 UR11, UPT, UPT, -UR10, URZ, URZ ;  /* 0x000000ff0a0b7290 */ /* 0x000fe2000fffe1ff */
[----:B------:R-:W-:Y:S02]  /*4c90*/  @!UP0 UMOV UR4, UR9 ;  /* 0x0000000900048c82 */ /* 0x000fe40008000000 */
[----:B------:R-:W-:Y:S02]  /*4ca0*/  @!UP0 USHF.R.U32.HI UR4, URZ, UR23, UR4 ;  /* 0x00000017ff048299 */ /* 0x000fe40008011604 */
[----:B------:R-:W-:Y:S02]  /*4cb0*/  UIMAD UR8, UR45, UR11, UR6 ;  /* 0x0000000b2d0872a4 */ /* 0x000fe4000f8e0206 */
[----:B------:R-:W-:Y:S04]  /*4cc0*/  @!UP0 USEL UR4, UR5, UR4, !UP4 ;  /* 0x0000000405048287 */ /* 0x000fe8000e000000 */
[----:B------:R-:W-:Y:S02]  /*4cd0*/  @!UP0 UIMAD UR7, UR7, UR8, UR4 ;  /* 0x00000008070782a4 */ /* 0x000fe4000f8e0204 */
[----:B------:R-:W-:Y:S02]  /*4ce0*/  @!UP0 UIADD3 UR9, UPT, UPT, UR10, -UR4, URZ ;  /* 0x800000040a098290 */ /* 0x000fe4000fffe0ff */
[----:B------:R-:W-:Y:S02]  /*4cf0*/  UIADD3 UR8, UPT, UPT, -UR6, URZ, URZ ;  /* 0x000000ff06087290 */ /* 0x000fe4000fffe1ff */
[----:B------:R-:W-:Y:S02]  /*4d00*/  UIADD3 UR4, UPT, UPT, -UR5, URZ, URZ ;  /* 0x000000ff05047290 */ /* 0x000fe4000fffe1ff */
[----:B------:R-:W-:Y:S03]  /*4d10*/  @!UP0 UIMAD UR6, UR9, UR45, UR5 ;  /* 0x0000002d090682a4 */ /* 0x000fe6000f8e0205 */
[----:B------:R-:W-:Y:S01]  /*4d20*/  @!UP0 UMOV UR5, UR7 ;  /* 0x0000000700058c82 */ /* 0x000fe20008000000 */
[----:B------:R-:W-:Y:S02]  /*4d30*/  UIMAD UR7, UR15, UR4, UR14 ;  /* 0x000000040f0772a4 */ /* 0x000fe4000f8e020e */
[----:B------:R-:W-:Y:S02]  /*4d40*/  UIMAD UR4, UR50, UR8, UR13 ;  /* 0x00000008320472a4 */ /* 0x000fe4000f8e020d */
[----:B------:R-:W-:Y:S02]  /*4d50*/  UIMAD UR14, UR5, UR15, UR7 ;  /* 0x0000000f050e72a4 */ /* 0x000fe4000f8e0207 */
[----:B------:R-:W-:Y:S11]  /*4d60*/  UIMAD UR13, UR6, UR50, UR4 ;  /* 0x00000032060d72a4 */ /* 0x000ff6000f8e0204 */
[----:B------:R-:W-:Y:S01]  /*4d70*/  @!UPT UIADD3 URZ, UPT, UPT, URZ, URZ, URZ ;  /* 0x000000fffffff290 */ /* 0x000fe2000fffe0ff */
.L_x_91:
[----:B------:R-:W2:Y:S01]  /*4d80*/  @!UP3 LDCU.128 UR8, c[0x0][0xb10] ;  /* 0x00016200ff08b7ac */ /* 0x000ea20008000c00 */
[C---:B----4-:R-:W-:Y:S02]  /*4d90*/  ISETP.NE.U32.AND P1, PT, R4.reuse, RZ, PT ;  /* 0x000000ff0400720c */ /* 0x050fe40003f25070 */
[----:B------:R-:W-:Y:S02]  /*4da0*/  ISETP.NE.U32.AND P0, PT, R4, RZ, PT ;  /* 0x000000ff0400720c */ /* 0x000fe40003f05070 */
[C---:B------:R-:W-:Y:S02]  /*4db0*/  ISETP.NE.AND.EX P1, PT, R5.reuse, RZ, PT, P1 ;  /* 0x000000ff0500720c */ /* 0x040fe40003f25310 */
[----:B------:R-:W-:Y:S01]  /*4dc0*/  ISETP.NE.AND.EX P0, PT, R5, RZ, PT, P0 ;  /* 0x000000ff0500720c */ /* 0x000fe20003f05300 */
[----:B------:R-:W3:Y:S01]  /*4dd0*/  @!UP3 LDCU UR5, c[0x0][0xb0c] ;  /* 0x00016180ff05b7ac */ /* 0x000ee20008000800 */
[----:B------:R-:W-:Y:S01]  /*4de0*/  SHF.L.U32 R9, R15, 0x1f, RZ ;  /* 0x0000001f0f097819 */ /* 0x000fe200000006ff */
[----:B------:R-:W-:Y:S02]  /*4df0*/  USHF.L.U32 UR42, UR30, 0x8, URZ ;  /* 0x000000081e2a7899 */ /* 0x000fe400080006ff */
[----:B------:R-:W-:Y:S02]  /*4e00*/  USHF.L.U32 UR43, UR20, 0x6, URZ ;  /* 0x00000006142b7899 */ /* 0x000fe400080006ff */
[----:B--2---:R-:W-:Y:S07]  /*4e10*/  UIMAD.WIDE.U32 UR6, UR14, UR8, URZ ;  /* 0x000000080e0672a5 */ /* 0x004fee000f8e00ff */
[----:B------:R-:W-:Y:S01]  /*4e20*/  @!UP3 UMOV UR4, UR7 ;  /* 0x000000070004bc82 */ /* 0x000fe20008000000 */
[----:B---3--:R-:W-:Y:S02]  /*4e30*/  @!UP3 UISETP.NE.AND UP0, UPT, UR5, 0x1, UPT ;  /* 0x000000010500b88c */ /* 0x008fe4000bf05270 */
[----:B------:R-:W-:Y:S02]  /*4e40*/  @!UP3 USHF.R.U32.HI UR4, URZ, UR9, UR4 ;  /* 0x00000009ff04b299 */ /* 0x000fe40008011604 */
[----:B------:R-:W-:Y:S02]  /*4e50*/  UIMAD.WIDE.U32 UR6, UR13, UR11, URZ ;  /* 0x0000000b0d0672a5 */ /* 0x000fe4000f8e00ff */
[----:B------:R-:W-:Y:S02]  /*4e60*/  @!UP3 USEL UR8, UR14, UR4, !UP0 ;  /* 0x000000040e08b287 */ /* 0x000fe4000c000000 */
[----:B------:R-:W-:Y:S03]  /*4e70*/  @!UP3 UISETP.NE.AND UP0, UPT, UR10, 0x1, UPT ;  /* 0x000000010a00b88c */ /* 0x000fe6000bf05270 */
[----:B------:R-:W-:Y:S02]  /*4e80*/  @!UP3 UMOV UR6, UR7 ;  /* 0x000000070006bc82 */ /* 0x000fe40008000000 */
[----:B------:R-:W2:Y:S02]  /*4e90*/  @!UP3 LDCU UR4, c[0x0][0xb20] ;  /* 0x00016400ff04b7ac */ /* 0x000ea40008000800 */
[----:B--2---:R-:W-:Y:S04]  /*4ea0*/  @!UP3 USHF.R.U32.HI UR6, URZ, UR4, UR6 ;  /* 0x00000004ff06b299 */ /* 0x004fe80008011606 */
[----:B------:R-:W-:Y:S04]  /*4eb0*/  @!UP3 USEL UR6, UR13, UR6, !UP0 ;  /* 0x000000060d06b287 */ /* 0x000fe8000c000000 */
[----:B------:R-:W-:Y:S02]  /*4ec0*/  @!UP3 UIADD3 UR4, UPT, UPT, -UR8, UR6, URZ ;  /* 0x000000060804b290 */ /* 0x000fe4000fffe1ff */
[----:B------:R-:W-:Y:S02]  /*4ed0*/  @!UP3 UIADD3 UR6, UPT, UPT, UR8, -UR6, URZ ;  /* 0x800000060806b290 */ /* 0x000fe4000fffe0ff */
[----:B------:R-:W-:Y:S02]  /*4ee0*/  @!UP3 UIMAD UR14, UR4, UR5, UR14 ;  /* 0x00000005040eb2a4 */ /* 0x000fe4000f8e020e */
[----:B------:R-:W-:Y:S01]  /*4ef0*/  @!UP3 UIMAD UR13, UR6, UR10, UR13 ;  /* 0x0000000a060db2a4 */ /* 0x000fe2000f8e020d */
[----:B------:R-:W-:Y:S11]  /*4f00*/  BRA.U UP2, `(.L_x_92) ;  /* 0x0000000102107547 */ /* 0x000ff6000b800000 */
[----:B------:R-:W-:Y:S04]  /*4f10*/  MOV R6, UR52 ;  /* 0x0000003400067c02 */ /* 0x000fe80008000f00 */
[----:B------:R-:W-:Y:S04]  /*4f20*/  SHF.L.U32 R6, R6, 0x1f, RZ ;  /* 0x0000001f06067819 */ /* 0x000fe800000006ff */
[----:B------:R-:W2:Y:S02]  /*4f30*/  SYNCS.PHASECHK.TRANS64.TRYWAIT P2, [UR21+0xc8], R6 ;  /* 0x0000c806ff0075a7 */ /* 0x000ea40008041115 */
[----:B--2---:R-:W-:Y:S05]  /*4f40*/  @!P2 BRA `(.L_x_93) ;  /* 0x0000005c001ca947 */ /* 0x004fea0003800000 */
.L_x_92:
[----:B------:R-:W-:Y:S05]  /*4f50*/  @!P1 BRA `(.L_x_94) ;  /* 0x0000000000309947 */ /* 0x000fea0003800000 */
[----:B------:R-:W-:Y:S01]  /*4f60*/  ISETP.NE.U32.AND P1, PT, R2, RZ, PT ;  /* 0x000000ff0200720c */ /* 0x000fe20003f25070 */
[----:B------:R-:W2:Y:S01]  /*4f70*/  LDCU.64 UR4, c[0x0][0x358] ;  /* 0x00006b00ff0477ac */ /* 0x000ea20008000a00 */
[----:B------:R-:W-:Y:S02]  /*4f80*/  IMAD.MOV.U32 R76, RZ, RZ, 0x1 ;  /* 0x00000001ff4c7424 */ /* 0x000fe400078e00ff */
[----:B------:R-:W-:Y:S11]  /*4f90*/  ISETP.NE.AND.EX P1, PT, R3, RZ, PT, P1 ;  /* 0x000000ff0300720c */ /* 0x000ff60003f25310 */
[----:B------:R-:W-:Y:S02]  /*4fa0*/  @!UPT UIADD3 URZ, UPT, UPT, URZ, URZ, URZ ;  /* 0x000000fffffff290 */ /* 0x000fe4000fffe0ff */
[----:B------:R-:W3:Y:S01]  /*4fb0*/  @P1 LDC.64 R10, c[0x0][0x888] ;  /* 0x00022200ff0a1b82 */ /* 0x000ee20000000a00 */
[----:B-1----:R-:W-:Y:S04]  /*4fc0*/  @P1 IMAD R0, R4, UR36, RZ ;  /* 0x0000002404001c24 */ /* 0x002fe8000f8e02ff */
[----:B---3--:R-:W-:Y:S04]  /*4fd0*/  @P1 IMAD.WIDE R10, R0, 0x4, R10 ;  /* 0x00000004000a1825 */ /* 0x008fe800078e020a */
[----:B------:R-:W-:Y:S01]  /*4fe0*/  HFMA2 R0, -RZ, RZ, 0, 5.9604644775390625e-08 ;  /* 0x00000001ff007431 */ /* 0x000fe200000001ff */
[----:B--2--5:R2:W5:Y:S04]  /*4ff0*/  @P1 LDG.E R40, desc[UR4][R10.64] ;  /* 0x000000040a281981 */ /* 0x024568000c1e1900 */
[----:B------:R-:W-:Y:S01]  /*5000*/  @!P1 PRMT R76, R0, 0x7610, R76 ;  /* 0x00007610004c9816 */ /* 0x000fe2000000004c */
[----:B--2---:R-:W3:Y:S06]  /*5010*/  @!P1 LDC R40, c[0x0][0x880] ;  /* 0x00022000ff289b82 */ /* 0x004eec0000000800 */
.L_x_94:
[----:B---3-5:R-:W-:Y:S01]  /*5020*/  @!P0 ISETP.EQ.AND P1, PT, R40, RZ, PT ;  /* 0x000000ff2800820c */ /* 0x028fe20003f22270 */
[----:B------:R-:W-:Y:S01]  /*5030*/  @!UPT UIADD3 URZ, UPT, UPT, URZ, URZ, URZ ;  /* 0x000000fffffff290 */ /* 0x000fe2000fffe0ff */
[----:B------:R-:W-:Y:S11]  /*5040*/  @!P0 BRA `(.L_x_95) ;  /* 0x0000000000188947 */ /* 0x000ff60003800000 */
[----:B------:R-:W-:Y:S02]  /*5050*/  LOP3.LUT P0, RZ, R76, 0xff, RZ, 0xc0, !PT ;  /* 0x000000ff4cff7812 */ /* 0x000fe4000780c0ff */
[----:B------:R-:W-:Y:S04]  /*5060*/  ISETP.NE.U32.AND P1, PT, R2, RZ, PT ;  /* 0x000000ff0200720c */ /* 0x000fe80003f25070 */
[----:B------:R-:W-:Y:S04]  /*5070*/  ISETP.NE.AND.EX P1, PT, R3, RZ, PT, P1 ;  /* 0x000000ff0300720c */ /* 0x000fe80003f25310 */
[----:B------:R-:W-:Y:S03]  /*5080*/  PLOP3.LUT P1, PT, P1, PT, PT, 0x8, 0x80 ;  /* 0x000000000080781c */ /* 0x000fe60000f2e170 */
[----:B------:R-:W-:Y:S11]  /*5090*/  @P0 ISETP.EQ.AND P1, PT, R40, RZ, PT ;  /* 0x000000ff2800020c */ /* 0x000ff60003f22270 */
[----:B------:R-:W-:Y:S02]  /*50a0*/  @!UPT UIADD3 URZ, UPT, UPT, URZ, URZ, URZ ;  /* 0x000000fffffff290 */ /* 0x000fe4000fffe0ff */
.L_x_95:
[----:B------:R-:W2:Y:S01]  /*50b0*/  SYNCS.PHASECHK.TRANS64.TRYWAIT P2, [UR21+0xa0], R9 ;  /* 0x0000a009ff0075a7 */ /* 0x000ea20008041115 */
[----:B------:R-:W-:Y:S04]  /*50c0*/  ELECT P0, URZ, PT ;  /* 0x0000000000ff782f */ /* 0x000fe80003800000 */
[----:B------:R-:W-:Y:S11]  /*50d0*/  PLOP3.LUT P1, PT, P1, P0, PT, 0xf2, 0x2f ;  /* 0x00000000002f781c */ /* 0x000ff60000f21e72 */
[----:B------:R-:W-:Y:S02]  /*50e0*/  @!UPT UIADD3 URZ, UPT, UPT, URZ, URZ, URZ ;  /* 0x000000fffffff290 */ /* 0x000fe4000fffe0ff */
[----:B------:R-:W-:Y:S05]  /*50f0*/  @!P1 IADD3 R8, P0, PT, R16, 0x580, RZ ;  /* 0x0000058010089810 */ /* 0x000fea0007f1e0ff */
[----:B-1----:R-:W-:Y:S01]  /*5100*/  @!P1 IMAD.X R6, RZ, RZ, R17, P0 ;  /* 0x000000ffff069224 */ /* 0x002fe200000e0611 */
[----:B--2---:R-:W-:Y:S07]  /*5110*/  @!P2 BRA `(.L_x_96) ;  /* 0x0000005800c0a947 */ /* 0x004fee0003800000 */
.L_x_188:
[----:B------:R-:W-:Y:S01]  /*5120*/  @!P1 R2UR UR5, R8 ;  /* 0x00000000080592ca */ /* 0x000fe200000e0000 */
[----:B------:R-:W-:Y:S01]  /*5130*/  VOTEU.ALL UP0, P1 ;  /* 0x0000000000ff7886 */ /* 0x000fe20000800000 */
[----:B------:R-:W-:Y:S01]  /*5140*/  @!P1 R2UR UR4, R6 ;  /* 0x00000000060492ca */ /* 0x000fe200000e0000 */
[----:B------:R-:W-:Y:S01]  /*5150*/  UMOV UR16, 0x0 ;  /* 0x0000000000107882 */ /* 0x000fe20000000000 */
[----:B------:R-:W-:Y:S01]  /*5160*/  UMOV UR17, 0x10000000 ;  /* 0x1000000000117882 */ /* 0x000fe20000000000 */
[----:B------:R-:W-:Y:S01]  /*5170*/  UMOV UR44, UR36 ;  /* 0x00000024002c7c82 */ /* 0x000fe20008000000 */
[----:B------:R-:W-:Y:S01]  /*5180*/  @!UP0 UIADD3 UR40, UPT, UPT, UR21, 0x200, URZ ;  /* 0x0000020015288890 */ /* 0x000fe2000fffe0ff */
[----:B-1----:R-:W-:Y:S01]  /*5190*/  @!P1 IMAD.MOV.U32 R0, RZ, RZ, 0x1000 ;  /* 0x00001000ff009424 */ /* 0x002fe200078e00ff */
[----:B------:R-:W-:Y:S01]  /*51a0*/  @!UP0 UIADD3 UR10, UPT, UPT, UR42, 0x80, URZ ;  /* 0x000000802a0a8890 */ /* 0x000fe2000fffe0ff */
[----:B------:R-:W-:Y:S01]  /*51b0*/  @!P1 IADD3 R8, P0, PT, R16, 0x580, RZ ;  /* 0x0000058010089810 */ /* 0x000fe20007f1e0ff */
[----:B------:R-:W-:Y:S01]  /*51c0*/  @!UP0 UIADD3 UR8, UPT, UPT, UR21, 0xa00, URZ ;  /* 0x00000a0015088890 */ /* 0x000fe2000fffe0ff */
[----:B------:R-:W-:Y:S02]  /*51d0*/  VOTEU.ALL UP0, P1 ;  /* 0x0000000000ff7886 */ /* 0x000fe40000800000 */
[----:B------:R-:W-:Y:S01]  /*51e0*/  IMAD.U32 R10, RZ, RZ, UR5 ;  /* 0x00000005ff0a7e24 */ /* 0x000fe2000f8e00ff */
[----:B------:R-:W-:Y:S01]  /*51f0*/  UMOV UR9, UR41 ;  /* 0x0000002900097c82 */ /* 0x000fe20008000000 */
[----:B------:R-:W-:Y:S01]  /*5200*/  IMAD.U32 R11, RZ, RZ, UR4 ;  /* 0x00000004ff0b7e24 */ /* 0x000fe2000f8e00ff */
[----:B------:R-:W-:Y:S01]  /*5210*/  UMOV UR11, UR43 ;  /* 0x0000002b000b7c82 */ /* 0x000fe20008000000 */
[----:B------:R-:W-:Y:S01]  /*5220*/  UMOV UR12, UR36 ;  /* 0x00000024000c7c82 */ /* 0x000fe20008000000 */
[----:B------:R-:W-:Y:S01]  /*5230*/  @!P1 R2UR UR4, R10 ;  /* 0x000000000a0492ca */ /* 0x000fe200000e0000 */
[----:B------:R-:W-:Y:S01]  /*5240*/  UPRMT UR6, UR46, 0x654, UR41 ;  /* 0x000006542e067896 */ /* 0x000fe20008000029 */
[----:B------:R-:W-:Y:S01]  /*5250*/  @!P1 R2UR UR5, R11 ;  /* 0x000000000b0592ca */ /* 0x000fe200000e0000 */
[----:B------:R-:W-:Y:S11]  /*5260*/  @!P1 IMAD.X R6, RZ, RZ, R17, P0 ;  /* 0x000000ffff069224 */ /* 0x000ff600000e0611 */
[----:B------:R-:W-:Y:S01]  /*5270*/  @!UPT UIADD3 URZ, UPT, UPT, URZ, URZ, URZ ;  /* 0x000000fffffff290 */ /* 0x000fe2000fffe0ff */
[----:B------:R1:W-:Y:S01]  /*5280*/  @!UP0 UTMALDG.3D [UR40], [UR4], desc[UR16] ;  /* 0x00001028040085b4 */ /* 0x0003e20008011000 */
[----:B------:R-:W-:Y:S05]  /*5290*/  VOTEU.ALL UP0, P1 ;  /* 0x0000000000ff7886 */ /* 0x000fea0000800000 */
[----:B------:R1:W-:Y:S01]  /*52a0*/  @!UP0 UTMALDG.3D [UR8], [UR4], desc[UR16] ;  /* 0x00001008040085b4 */ /* 0x0003e20008011000 */
[----:B------:R1:W-:Y:S01]  /*52b0*/  @!P1 SYNCS.ARRIVE.TRANS64.RED.A0TR RZ, [UR21+0x80], R0 ;  /* 0x00008000ffff99a7 */ /* 0x0003e20008300415 */
[----:B------:R-:W-:Y:S01]  /*52c0*/  SYNCS.ARRIVE.TRANS64.RED.A1T0 RZ, [UR6], RZ ;  /* 0x000000ffffff79a7 */ /* 0x000fe20008100406 */
[----:B------:R-:W2:Y:S02]  /*52d0*/  SYNCS.PHASECHK.TRANS64.TRYWAIT P2, [UR21+0xa8], R9 ;  /* 0x0000a809ff0075a7 */ /* 0x000ea40008041115 */
[----:B-12---:R-:W-:Y:S05]  /*52e0*/  @!P2 BRA `(.L_x_97) ;  /* 0x000000580064a947 */ /* 0x006fea0003800000 */
.L_x_190:
        /* <DEDUP_REMOVED lines=10> */
[----:B------:R-:W-:Y:S02]  /*5390*/  @!UP0 UIADD3 UR10, UPT, UPT, UR42, 0xa0, URZ ;  /* 0x000000a02a0a8890 */ /* 0x000fe4000fffe0ff */
[----:B------:R-:W-:Y:S01]  /*53a0*/  @!UP0 UIADD3 UR8, UPT, UPT, UR21, 0x1a00, URZ ;  /* 0x00001a0015088890 */ /* 0x000fe2000fffe0ff */
[----:B------:R-:W-:Y:S01]  /*53b0*/  IMAD.U32 R10, RZ, RZ, UR5 ;  /* 0x00000005ff0a7e24 */ /* 0x000fe2000f8e00ff */
[----:B------:R-:W-:Y:S01]  /*53c0*/  VOTEU.ALL UP0, P1 ;  /* 0x0000000000ff7886 */ /* 0x000fe20000800000 */
[----:B------:R-:W-:Y:S01]  /*53d0*/  IMAD.U32 R11, RZ, RZ, UR4 ;  /* 0x00000004ff0b7e24 */ /* 0x000fe2000f8e00ff */
[----:B------:R-:W-:Y:S01]  /*53e0*/  UMOV UR9, UR33 ;  /* 0x0000002100097c82 */ /* 0x000fe20008000000 */
[----:B------:R-:W-:Y:S01]  /*53f0*/  UMOV UR11, UR43 ;  /* 0x0000002b000b7c82 */ /* 0x000fe20008000000 */
[----:B------:R-:W-:Y:S01]  /*5400*/  @!P1 R2UR UR4, R10 ;  /* 0x000000000a0492ca */ /* 0x000fe200000e0000 */
[----:B------:R-:W-:Y:S01]  /*5410*/  UMOV UR12, UR36 ;  /* 0x00000024000c7c82 */ /* 0x000fe20008000000 */
[----:B------:R-:W-:Y:S01]  /*5420*/  @!P1 R2UR UR5, R11 ;  /* 0x000000000b0592ca */ /* 0x000fe200000e0000 */
[----:B------:R-:W-:Y:S01]  /*5430*/  UPRMT UR6, UR46, 0x654, UR33 ;  /* 0x000006542e067896 */ /* 0x000fe20008000021 */
[----:B------:R-:W-:Y:S11]  /*5440*/  @!P1 IMAD.X R6, RZ, RZ, R17, P0 ;  /* 0x000000ffff069224 */ /* 0x000ff600000e0611 */
[----:B------:R1:W-:Y:S01]  /*5450*/  @!UP0 UTMALDG.3D [UR32], [UR4], desc[UR16] ;  /* 0x00001020040085b4 */ /* 0x0003e20008011000 */
[----:B------:R-:W-:Y:S05]  /*5460*/  VOTEU.ALL UP0, P1 ;  /* 0x0000000000ff7886 */ /* 0x000fea0000800000 */
[----:B------:R1:W-:Y:S01]  /*5470*/  @!UP0 UTMALDG.3D [UR8], [UR4], desc[UR16] ;  /* 0x00001008040085b4 */ /* 0x0003e20008011000 */
[----:B------:R1:W-:Y:S01]  /*5480*/  @!P1 SYNCS.ARRIVE.TRANS64.RED.A0TR RZ, [UR21+0x88], R0 ;  /* 0x00008800ffff99a7 */ /* 0x0003e20008300415 */
[----:B------:R-:W-:Y:S01]  /*5490*/  SYNCS.ARRIVE.TRANS64.RED.A1T0 RZ, [UR6], RZ ;  /* 0x000000ffffff79a7 */ /* 0x000fe20008100406 */
[----:B------:R-:W2:Y:S02]  /*54a0*/  SYNCS.PHASECHK.TRANS64.TRYWAIT P2, [UR21+0xb0], R9 ;  /* 0x0000b009ff0075a7 */ /* 0x000ea40008041115 */
[----:B-12---:R-:W-:Y:S05]  /*54b0*/  @!P2 BRA `(.L_x_98) ;  /* 0x000000580008a947 */ /* 0x006fea0003800000 */
.L_x_192:
        /* <DEDUP_REMOVED lines=9> */
[----:B------:R-:W-:Y:S01]  /*5550*/  VIADD R14, R14, 0x1 ;  /* 0x000000010e0e7836 */ /* 0x000fe20000000000 */
        /* <DEDUP_REMOVED lines=10> */
[----:B------:R-:W-:Y:S01]  /*5600*/  UMOV UR12, UR36 ;  /* 0x00000024000c7c82 */ /* 0x000fe20008000000 */
[----:B------:R-:W-:Y:S11]  /*5610*/  UPRMT UR6, UR46, 0x654, UR25 ;  /* 0x000006542e067896 */ /* 0x000ff60008000019 */
[----:B------:R1:W-:Y:S01]  /*5620*/  @!UP0 UTMALDG.3D [UR24], [UR4], desc[UR16] ;  /* 0x00001018040085b4 */ /* 0x0003e20008011000 */
[----:B------:R-:W-:Y:S05]  /*5630*/  VOTEU.ALL UP0, P1 ;  /* 0x0000000000ff7886 */ /* 0x000fea0000800000 */
[----:B------:R1:W-:Y:S01]  /*5640*/  @!UP0 UTMALDG.3D [UR8], [UR4], desc[UR16] ;  /* 0x00001008040085b4 */ /* 0x0003e20008011000 */
[----:B------:R1:W-:Y:S01]  /*5650*/  @!P1 SYNCS.ARRIVE.TRANS64.RED.A0TR RZ, [UR21+0x90], R0 ;  /* 0x00009000ffff99a7 */ /* 0x0003e20008300415 */
[----:B------:R-:W-:Y:S01]  /*5660*/  SYNCS.ARRIVE.TRANS64.RED.A1T0 RZ, [UR6], RZ ;  /* 0x000000ffffff79a7 */ /* 0x000fe20008100406 */
[----:B------:R-:W2:Y:S02]  /*5670*/  SYNCS.PHASECHK.TRANS64.TRYWAIT P0, [UR21+0xb8], R9 ;  /* 0x0000b809ff0075a7 */ /* 0x000ea40008001115 */
[----:B-12---:R-:W-:Y:S05]  /*5680*/  @!P0 BRA `(.L_x_99) ;  /* 0x0000005400ac8947 */ /* 0x006fea0003800000 */
.L_x_194:
[----:B------:R-:W-:Y:S01]  /*5690*/  UIADD3 UR30, UPT, UPT, UR13, UR63, URZ ;  /* 0x0000003f0d1e7290 */ /* 0x000fe2000fffe0ff */
[----:B------:R-:W-:Y:S01]  /*56a0*/  @!P1 IADD3 R6, P0, PT, R16, 0x580, RZ ;  /* 0x0000058010069810 */ /* 0x000fe20007f1e0ff */
[----:B------:R-:W-:Y:S01]  /*56b0*/  UPLOP3.LUT UP2, UPT, UPT, UPT, UPT, 0x80, 0x8 ;  /* 0x000000000008789c */ /* 0x000fe20003f4f070 */
[----:B------:R-:W-:Y:S01]  /*56c0*/  R2UR UR24, R78 ;  /* 0x000000004e1872ca */ /* 0x000fe200000e0000 */
[----:B------:R-:W-:Y:S01]  /*56d0*/  VOTEU.ALL UP0, P1 ;  /* 0x0000000000ff7886 */ /* 0x000fe20000800000 */
[----:B------:R-:W-:Y:S01]  /*56e0*/  @!P1 R2UR UR5, R6 ;  /* 0x00000000060592ca */ /* 0x000fe200000e0000 */
[----:B-1----:R-:W-:Y:S01]  /*56f0*/  @!P1 IMAD.X R0, RZ, RZ, R17, P0 ;  /* 0x000000ffff009224 */ /* 0x002fe200000e0611 */
[----:B------:R-:W-:Y:S01]  /*5700*/  UMOV UR6, 0x0 ;  /* 0x0000000000067882 */ /* 0x000fe20000000000 */
[----:B------:R-:W-:Y:S01]  /*5710*/  UMOV UR7, 0x10000000 ;  /* 0x1000000000077882 */ /* 0x000fe20000000000 */
[----:B------:R-:W-:Y:S01]  /*5720*/  @!UP0 UIADD3 UR18, UPT, UPT, UR42, 0x60, URZ ;  /* 0x000000602a128890 */ /* 0x000fe2000fffe0ff */
[----:B------:R-:W-:Y:S01]  /*5730*/  ISETP.NE.AND P0, PT, R14, 0x2, PT ;  /* 0x000000020e00780c */ /* 0x000fe20003f05270 */
[----:B------:R-:W-:Y:S01]  /*5740*/  @!UP0 UIADD3 UR16, UPT, UPT, UR21, 0x3200, URZ ;  /* 0x0000320015108890 */ /* 0x000fe2000fffe0ff */
[----:B------:R-:W-:Y:S01]  /*5750*/  @!P1 R2UR UR4, R0 ;  /* 0x00000000000492ca */ /* 0x000fe200000e0000 */
[----:B------:R-:W-:Y:S01]  /*5760*/  @!UP0 UIADD3 UR17, UPT, UPT, UR21, 0x98, URZ ;  /* 0x0000009815118890 */ /* 0x000fe2000fffe0ff */
[----:B------:R-:W-:Y:S01]  /*5770*/  SEL R0, RZ, 0x1, P0 ;  /* 0x00000001ff007807 */ /* 0x000fe20000000000 */
[----:B------:R-:W-:Y:S01]  /*5780*/  @!UP0 UIADD3 UR10, UPT, UPT, UR42, 0xe0, URZ ;  /* 0x000000e02a0a8890 */ /* 0x000fe2000fffe0ff */
[----:B------:R-:W-:Y:S01]  /*5790*/  LOP3.LUT R15, R15, 0x1, RZ, 0x3c, !PT ;  /* 0x000000010f0f7812 */ /* 0x000fe200078e3cff */
[----:B------:R-:W-:Y:S01]  /*57a0*/  @!UP0 UIADD3 UR8, UPT, UPT, UR21, 0x3a00, URZ ;  /* 0x00003a0015088890 */ /* 0x000fe2000fffe0ff */
[----:B------:R-:W-:Y:S01]  /*57b0*/  IMAD.U32 R8, RZ, RZ, UR5 ;  /* 0x00000005ff087e24 */ /* 0x000fe2000f8e00ff */
[----:B------:R-:W-:Y:S01]  /*57c0*/  VOTEU.ALL UP0, P1 ;  /* 0x0000000000ff7886 */ /* 0x000fe20000800000 */
[----:B------:R-:W-:Y:S01]  /*57d0*/  UMOV UR19, UR43 ;  /* 0x0000002b00137c82 */ /* 0x000fe20008000000 */
[----:B------:R-:W-:Y:S01]  /*57e0*/  UMOV UR20, UR36 ;  /* 0x0000002400147c82 */ /* 0x000fe20008000000 */
[----:B------:R-:W-:Y:S01]  /*57f0*/  UMOV UR11, UR43 ;  /* 0x0000002b000b7c82 */ /* 0x000fe20008000000 */
[----:B------:R-:W-:Y:S01]  /*5800*/  UMOV UR12, UR36 ;  /* 0x00000024000c7c82 */ /* 0x000fe20008000000 */
[----:B------:R-:W-:Y:S01]  /*5810*/  UMOV UR9, UR17 ;  /* 0x0000001100097c82 */ /* 0x000fe20008000000 */
[----:B------:R-:W-:Y:S01]  /*5820*/  IMAD.U32 R9, RZ, RZ, UR4 ;  /* 0x00000004ff097e24 */ /* 0x000fe2000f8e00ff */
[----:B------:R-:W-:Y:S01]  /*5830*/  @!P1 R2UR UR4, R8 ;  /* 0x00000000080492ca */ /* 0x000fe200000e0000 */
[----:B------:R-:W-:Y:S01]  /*5840*/  UMOV UR36, UR29 ;  /* 0x0000001d00247c82 */ /* 0x000fe20008000000 */
[----:B------:R-:W-:Y:S02]  /*5850*/  LOP3.LUT R13, R13, R0, RZ, 0x3c, !PT ;  /* 0x000000000d0d7212 */ /* 0x000fe400078e3cff */
[----:B------:R-:W-:Y:S02]  /*5860*/  @!P1 R2UR UR5, R9 ;  /* 0x00000000090592ca */ /* 0x000fe400000e0000 */
[----:B------:R-:W-:Y:S11]  /*5870*/  SEL R14, R14, RZ, P0 ;  /* 0x000000ff0e0e7207 */ /* 0x000ff60000000000 */
[----:B------:R1:W-:Y:S01]  /*5880*/  @!UP0 UTMALDG.3D [UR16], [UR4], desc[UR6] ;  /* 0x00000610040085b4 */ /* 0x0003e20008011000 */
[----:B------:R-:W-:Y:S05]  /*5890*/  VOTEU.ALL UP0, P1 ;  /* 0x0000000000ff7886 */ /* 0x000fea0000800000 */
[----:B------:R2:W-:Y:S01]  /*58a0*/  @!UP0 UTMALDG.3D [UR8], [UR4], desc[UR6] ;  /* 0x00000608040085b4 */ /* 0x0005e20008011000 */
[----:B------:R2:W-:Y:S01]  /*58b0*/  @!P1 SYNCS.ARRIVE.TRANS64.RED.A0TR RZ, [UR21+0x98], R7 ;  /* 0x00009807ffff99a7 */ /* 0x0005e20008300415 */
[----:B------:R-:W-:Y:S01]  /*58c0*/  SYNCS.ARRIVE.TRANS64.RED.A1T0 RZ, [UR38], RZ ;  /* 0x000000ffffff79a7 */ /* 0x000fe20008100426 */
[----:B-1----:R-:W-:Y:S01]  /*58d0*/  UIADD3 UR20, UPT, UPT, UR14, UR24, URZ ;  /* 0x000000180e147290 */ /* 0x002fe2000fffe0ff */
[----:B------:R-:W-:Y:S11]  /*58e0*/  BRA.U UP1, `(.L_x_100) ;  /* 0xfffffff101047547 */ /* 0x000ff6000b83ffff */
[----:B------:R-:W-:-:S04]  /*58f0*/  SHF.L.U32 R2, R15, 0x1f, RZ ;  /* 0x0000001f0f027819 */ /* 0x000fc800000006ff */
[----:B------:R-:W1:Y:S02]  /*5900*/  SYNCS.PHASECHK.TRANS64.TRYWAIT P0, [UR21+0xa0], R2 ;  /* 0x0000a002ff0075a7 */ /* 0x000e640008001115 */
[----:B-1----:R-:W-:Y:S05]  /*5910*/  @!P0 BRA `(.L_x_101) ;  /* 0x0000005400208947 */ /* 0x002fea0003800000 */
.L_x_196:
[----:B------:R-:W3:Y:S02]  /*5920*/  SYNCS.PHASECHK.TRANS64.TRYWAIT P0, [UR21+0xa8], R2 ;  /* 0x0000a802ff0075a7 */ /* 0x000ee40008001115 */
[----:B---3--:R-:W-:Y:S05]  /*5930*/  @!P0 BRA `(.L_x_102) ;  /* 0x0000005400308947 */ /* 0x008fea0003800000 */
.L_x_198:
[----:B------:R-:W3:Y:S02]  /*5940*/  SYNCS.PHASECHK.TRANS64.TRYWAIT P0, [UR21+0xb0], R2 ;  /* 0x0000b002ff0075a7 */ /* 0x000ee40008001115 */
[----:B---3--:R-:W-:Y:S05]  /*5950*/  @!P0 BRA `(.L_x_103) ;  /* 0x0000005400408947 */ /* 0x008fea0003800000 */
.L_x_200:
[----:B-1----:R-:W-:-:S07]  /*5960*/  MOV R0, UR21 ;  /* 0x0000001500007c02 */ /* 0x002fce0008000f00 */
.L_x_104:
[----:B-1----:R-:W-:-:S04]  /*5970*/  SHF.L.U32 R2, R15, 0x1f, RZ ;  /* 0x0000001f0f027819 */ /* 0x002fc800000006ff */
[----:B------:R1:W3:Y:S03]  /*5980*/  SYNCS.PHASECHK.TRANS64.TRYWAIT P0, [R0+URZ+0xb8], R2 ;  /* 0x0000b802000075a7 */ /* 0x0002e600080011ff */
[----:B---3--:R-:W-:Y:S05]  /*5990*/  @!P0 NANOSLEEP.SYNCS 0x989680 ;  /* 0x009896800000895d */ /* 0x008fea0003900000 */
[----:B------:R-:W3:Y:S02]  /*59a0*/  @!P0 SYNCS.PHASECHK.TRANS64 P0, [R0+URZ+0xb8], R2 ;  /* 0x0000b802000085a7 */ /* 0x000ee400080010ff */
[----:B--23--:R-:W-:Y:S05]  /*59b0*/  @P0 EXIT ;  /* 0x000000000000094d */ /* 0x00cfea0003800000 */
[----:B------:R-:W-:Y:S05]  /*59c0*/  BRA `(.L_x_104) ;  /* 0xfffffffc00e87947 */ /* 0x000fea000383ffff */
.L_x_89:
[----:B------:R-:W-:-:S06]  /*59d0*/  UISETP.GE.AND UP0, UPT, UR18, 0x4, UPT ;  /* 0x000000041200788c */ /* 0x000fcc000bf06270 */
[----:B------:R-:W-:-:S13]  /*59e0*/  PLOP3.LUT P0, PT, PT, PT, UP0, 0x80, 0x8 ;  /* 0x000000000008781c */ /* 0x000fda0003f0f008 */
[----:B------:R-:W-:Y:S05]  /*59f0*/  @!P0 EXIT ;  /* 0x000000000000894d */ /* 0x000fea0003800000 */
[----:B------:R-:W-:Y:S01]  /*5a00*/  BAR.SYNC.DEFER_BLOCKING 0x6, 0xa0 ;  /* 0x0182800000007b1d */ /* 0x000fe20000010000 */
[----:B------:R-:W-:Y:S01]  /*5a10*/  IMAD.SHL.U32 R75, R87, 0x20, RZ ;  /* 0x00000020574b7824 */ /* 0x000fe200078e00ff */
[----:B------:R-:W-:Y:S01]  /*5a20*/  CS2R R84, SRZ ;  /* 0x0000000000547805 */ /* 0x000fe2000001ff00 */
[----:B------:R-:W-:Y:S01]  /*5a30*/  IMAD.SHL.U32 R5, R77, 0x200000, RZ ;  /* 0x002000004d057824 */ /* 0x000fe200078e00ff */
[----:B------:R-:W-:Y:S01]  /*5a40*/  CS2R R82, SRZ ;  /* 0x0000000000527805 */ /* 0x000fe2000001ff00 */
[C---:B------:R-:W-:Y:S01]  /*5a50*/  IMAD.U32 R37, R87.reuse, 0x10000, RZ ;  /* 0x0001000057257824 */ /* 0x040fe200078e00ff */
[----:B------:R-:W-:Y:S02]  /*5a60*/  UMOV UR43, 0x400 ;  /* 0x00000400002b7882 */ /* 0x000fe40000000000 */
[----:B------:R-:W1:Y:S01]  /*5a70*/  LDC.64 R72, c[0x0][0x8b0] ;  /* 0x00022c00ff487b82 */ /* 0x000e620000000a00 */
[----:B------:R-:W-:Y:S01]  /*5a80*/  ULEA UR43, UR46, UR43, 0x18 ;  /* 0x0000002b2e2b7291 */ /* 0x000fe2000f8ec0ff */
[----:B------:R-:W-:Y:S01]  /*5a90*/  IMAD.SHL.U32 R4, R87, 0x4, RZ ;  /* 0x0000000457047824 */ /* 0x000fe200078e00ff */
[----:B------:R-:W-:Y:S01]  /*5aa0*/  LOP3.LUT R7, R75, 0x80, RZ, 0xc0, !PT ;  /* 0x000000804b077812 */ /* 0x000fe200078ec0ff */
[----:B------:R-:W-:Y:S01]  /*5ab0*/  IMAD.SHL.U32 R6, R77, 0x400, RZ ;  /* 0x000004004d067824 */ /* 0x000fe200078e00ff */
[----:B------:R-:W-:Y:S01]  /*5ac0*/  LOP3.LUT R74, R75, 0xb60, RZ, 0xc0, !PT ;  /* 0x00000b604b4a7812 */ /* 0x000fe200078ec0ff */
[----:B------:R-:W-:Y:S01]  /*5ad0*/  UIADD3 UR4, UPT, UPT, UR43, 0x4200, URZ ;  /* 0x000042002b047890 */ /* 0x000fe2000fffe0ff */
[----:B------:R-:W-:Y:S01]  /*5ae0*/  LOP3.LUT R5, R5, 0x200000, RZ, 0xc0, !PT ;  /* 0x0020000005057812 */ /* 0x000fe200078ec0ff */
[----:B------:R-:W2:Y:S01]  /*5af0*/  LDC.64 R70, c[0x0][0x8a8] ;  /* 0x00022a00ff467b82 */ /* 0x000ea20000000a00 */
[----:B------:R-:W-:Y:S01]  /*5b00*/  LOP3.LUT R4, R7, 0x10, R4, 0xf8, !PT ;  /* 0x0000001007047812 */ /* 0x000fe200078ef804 */
[----:B------:R-:W-:Y:S01]  /*5b10*/  IMAD.MOV.U32 R36, RZ, RZ, RZ ;  /* 0x000000ffff247224 */ /* 0x000fe200078e00ff */
[----:B------:R-:W-:Y:S01]  /*5b20*/  LOP3.LUT R74, R74, 0x400, R6, 0xf8, !PT ;  /* 0x000004004a4a7812 */ /* 0x000fe200078ef806 */
[----:B------:R-:W-:Y:S01]  /*5b30*/  IMAD.MOV.U32 R81, RZ, RZ, RZ ;  /* 0x000000ffff517224 */ /* 0x000fe200078e00ff */
[----:B------:R-:W-:Y:S01]  /*5b40*/  LOP3.LUT R37, R5, 0x400000, R37, 0xf8, !PT ;  /* 0x0040000005257812 */ /* 0x000fe200078ef825 */
[----:B------:R-:W-:Y:S01]  /*5b50*/  IMAD.U32 R86, RZ, RZ, UR4 ;  /* 0x00000004ff567e24 */ /* 0x000fe2000f8e00ff */
[----:B------:R-:W-:Y:S01]  /*5b60*/  LOP3.LUT P0, RZ, R75, 0x80, RZ, 0xc0, !PT ;  /* 0x000000804bff7812 */ /* 0x000fe2000780c0ff */
[----:B------:R-:W3:Y:S01]  /*5b70*/  LDCU UR58, c[0x0][0x370] ;  /* 0x00006e00ff3a77ac */ /* 0x000ee20008000800 */
[----:B------:R-:W4:Y:S01]  /*5b80*/  LDS R0, [UR43+0x180] ;  /* 0x0001802bff007984 */ /* 0x000f220008000800 */
[----:B------:R-:W-:-:S02]  /*5b90*/  LOP3.LUT R74, R74, R4, RZ, 0xfc, !PT ;  /* 0x000000044a4a7212 */ /* 0x000fc400078efcff */
[----:B------:R-:W-:Y:S01]  /*5ba0*/  P2R R4, PR, RZ, 0x1 ;  /* 0x00000001ff047803 */ /* 0x000fe20000000000 */
[----:B------:R-:W1:Y:S01]  /*5bb0*/  LDCU UR42, c[0x0][0xb0c] ;  /* 0x00016180ff2a77ac */ /* 0x000e620008000800 */
[----:B------:R-:W-:Y:S01]  /*5bc0*/  LOP3.LUT R87, R87, 0x60, RZ, 0xc0, !PT ;  /* 0x0000006057577812 */ /* 0x000fe200078ec0ff */
[----:B------:R-:W1:Y:S01]  /*5bd0*/  LDCU UR39, c[0x0][0xb30] ;  /* 0x00016600ff2777ac */ /* 0x000e620008000800 */
[----:B------:R-:W1:Y:S01]  /*5be0*/  LDCU.64 UR56, c[0x0][0x888] ;  /* 0x00011100ff3877ac */ /* 0x000e620008000a00 */
[----:B------:R-:W1:Y:S01]  /*5bf0*/  LDCU.64 UR40, c[0x0][0xb28] ;  /* 0x00016500ff2877ac */ /* 0x000e620008000a00 */
[----:B------:R-:W1:Y:S01]  /*5c00*/  LDCU.64 UR60, c[0x0][0x890] ;  /* 0x00011200ff3c77ac */ /* 0x000e620008000a00 */
[----:B------:R-:W1:Y:S01]  /*5c10*/  LDCU.128 UR52, c[0x0][0xb10] ;  /* 0x00016200ff3477ac */ /* 0x000e620008000c00 */
[----:B------:R-:W1:Y:S01]  /*5c20*/  LDCU UR47, c[0x0][0x374] ;  /* 0x00006e80ff2f77ac */ /* 0x000e620008000800 */
[----:B------:R-:W-:Y:S01]  /*5c30*/  UIADD3 UR62, UPT, UPT, UR43, 0x200, URZ ;  /* 0x000002002b3e7890 */ /* 0x000fe2000fffe0ff */
[----:B-1234-:R-:W-:-:S11]  /*5c40*/  IMAD.IADD R37, R0, 0x1, R37 ;  /* 0x0000000100257824 */ /* 0x01efd600078e0225 */
.L_x_146:
[C---:B------:R-:W-:Y:S02]  /*5c50*/  LEA R3, R81.reuse, UR43, 0x3 ;  /* 0x0000002b51037c11 */ /* 0x040fe4000f8e18ff */
[----:B------:R-:W-:Y:S02]  /*5c60*/  SHF.L.U32 R0, R84, 0x1f, RZ ;  /* 0x0000001f54007819 */ /* 0x000fe400000006ff */
[----:B------:R-:W-:Y:S02]  /*5c70*/  LEA R4, R81, UR43, 0x4 ;  /* 0x0000002b51047c11 */ /* 0x000fe4000f8e20ff */
[----:B-1----:R-:W1:Y:S02]  /*5c80*/  SYNCS.PHASECHK.TRANS64.TRYWAIT P0, [R3+URZ+0xd0], R0 ;  /* 0x0000d000030075a7 */ /* 0x002e6400080011ff */
[----:B-1----:R-:W-:Y:S05]  /*5c90*/  @!P0 BRA `(.L_x_105) ;  /* 0x0000005000888947 */ /* 0x002fea0003800000 */
.L_x_201:
        /* <DEDUP_REMOVED lines=8> */
[----:B--2---:R-:W-:Y:S11]  /*5d20*/  LOP3.LUT P0, RZ, R6, 0x1, RZ, 0xc0, !PT ;  /* 0x0000000106ff7812 */ /* 0x004ff6000780c0ff */
[----:B------:R-:W-:Y:S02]  /*5d30*/  @!UPT UIADD3 URZ, UPT, UPT, URZ, URZ, URZ ;  /* 0x000000fffffff290 */ /* 0x000fe4000fffe0ff */
[----:B---3--:R-:W-:Y:S01]  /*5d40*/  VOTEU.ANY UP1, P0 ;  /* 0x0000000000ff7886 */ /* 0x008fe20000020100 */
[----:B------:R-:W-:Y:S01]  /*5d50*/  PLOP3.LUT P0, PT, PT, PT, UP1, 0x80, 0x8 ;  /* 0x000000000008781c */ /* 0x000fe20003f0f018 */
[----:B------:R-:W-:Y:S11]  /*5d60*/  UP2UR UR44, UPR, URZ, 0x2 ;  /* 0x00000002ff2c7883 */ /* 0x000ff60008000000 */
[----:B------:R-:W-:Y:S01]  /*5d70*/  @!UPT UIADD3 URZ, UPT, UPT, URZ, URZ, URZ ;  /* 0x000000fffffff290 */ /* 0x000fe2000fffe0ff */
[----:B-1----:R-:W-:Y:S02]  /*5d80*/  @P0 SHF.R.U32.HI R0, RZ, 0x10, R5 ;  /* 0x00000010ff000819 */ /* 0x002fe40000011605 */
        /* <DEDUP_REMOVED lines=12> */
[----:B------:R-:W2:Y:S01]  /*5e50*/  LDCU UR12, c[0x0][0xb20] ;  /* 0x00016400ff0c77ac */ /* 0x000ea20008000800 */
[----:B------:R-:W-:Y:S02]  /*5e60*/  UIMAD.WIDE.U32 UR4, UR47, UR55, URZ ;  /* 0x000000372f0472a5 */ /* 0x000fe4000f8e00ff */
[----:B------:R-:W-:Y:S02]  /*5e70*/  UIMAD.WIDE.U32 UR6, UR58, UR52, URZ ;  /* 0x000000343a0672a5 */ /* 0x000fe4000f8e00ff */
[----:B------:R-:W-:Y:S02]  /*5e80*/  UISETP.NE.AND UP0, UPT, UR54, 0x1, UPT ;  /* 0x000000013600788c */ /* 0x000fe4000bf05270 */
[----:B------:R-:W-:Y:S02]  /*5e90*/  UIMAD.WIDE.U32 UR8, UR37, UR55, URZ ;  /* 0x00000037250872a5 */ /* 0x000fe4000f8e00ff */
[----:B------:R-:W-:Y:S02]  /*5ea0*/  UIMAD.WIDE.U32 UR10, UR38, UR52, URZ ;  /* 0x00000034260a72a5 */ /* 0x000fe4000f8e00ff */
[----:B------:R-:W-:Y:S02]  /*5eb0*/  UISETP.NE.AND UP1, UPT, UR42, 0x1, UPT ;  /* 0x000000012a00788c */ /* 0x000fe4000bf25270 */
[----:B------:R-:W-:Y:S01]  /*5ec0*/  UISETP.NE.AND UP2, UPT, UR45, 0x1, UPT ;  /* 0x000000012d00788c */ /* 0x000fe2000bf45270 */
[----:B------:R-:W-:Y:S02]  /*5ed0*/  UMOV UR4, UR5 ;  /* 0x0000000500047c82 */ /* 0x000fe40008000000 */
[----:B--2---:R-:W-:Y:S03]  /*5ee0*/  USHF.R.U32.HI UR5, URZ, UR12, UR4 ;  /* 0x0000000cff057299 */ /* 0x004fe60008011604 */
[----:B------:R-:W-:Y:S02]  /*5ef0*/  UMOV UR4, UR7 ;  /* 0x0000000700047c82 */ /* 0x000fe40008000000 */
[----:B------:R-:W-:Y:S02]  /*5f00*/  USHF.R.U32.HI UR7, URZ, UR53, UR4 ;  /* 0x00000035ff077299 */ /* 0x000fe40008011604 */
[----:B------:R-:W-:Y:S02]  /*5f10*/  USEL UR4, UR47, UR5, !UP0 ;  /* 0x000000052f047287 */ /* 0x000fe4000c000000 */
[----:B------:R-:W-:Y:S01]  /*5f20*/  USEL UR7, UR58, UR7, !UP1 ;  /* 0x000000073a077287 */ /* 0x000fe2000c800000 */
[----:B------:R-:W-:Y:S01]  /*5f30*/  UMOV UR5, UR9 ;  /* 0x0000000900057c82 */ /* 0x000fe20008000000 */
[----:B------:R-:W-:Y:S02]  /*5f40*/  UIMAD.WIDE.U32 UR8, UR4, UR40, URZ ;  /* 0x00000028040872a5 */ /* 0x000fe4000f8e00ff */
[----:B------:R-:W-:Y:S03]  /*5f50*/  USHF.R.U32.HI UR6, URZ, UR12, UR5 ;  /* 0x0000000cff067299 */ /* 0x000fe60008011605 */
[----:B------:R-:W-:Y:S01]  /*5f60*/  UMOV UR5, UR11 ;  /* 0x0000000b00057c82 */ /* 0x000fe20008000000 */
[----:B------:R-:W-:Y:S02]  /*5f70*/  UIMAD.WIDE.U32 UR10, UR7, UR40, URZ ;  /* 0x00000028070a72a5 */ /* 0x000fe4000f8e00ff */
[----:B------:R-:W-:Y:S02]  /*5f80*/  USHF.R.U32.HI UR12, URZ, UR53, UR5 ;  /* 0x00000035ff0c7299 */ /* 0x000fe40008011605 */
[----:B------:R-:W-:Y:S01]  /*5f90*/  USEL UR6, UR37, UR6, !UP0 ;  /* 0x0000000625067287 */ /* 0x000fe2000c000000 */
[----:B------:R-:W-:Y:S02]  /*5fa0*/  UMOV UR5, UR9 ;  /* 0x0000000900057c82 */ /* 0x000fe40008000000 */
[----:B------:R-:W-:Y:S01]  /*5fb0*/  UMOV UR10, UR11 ;  /* 0x0000000b000a7c82 */ /* 0x000fe20008000000 */
[----:B------:R-:W-:Y:S02]  /*5fc0*/  @UP2 USHF.R.U32.HI UR4, URZ, UR41, UR5 ;  /* 0x00000029ff042299 */ /* 0x000fe40008011605 */
[----:B------:R-:W-:Y:S02]  /*5fd0*/  @UP2 USHF.R.U32.HI UR7, URZ, UR41, UR10 ;  /* 0x00000029ff072299 */ /* 0x000fe4000801160a */
[----:B------:R-:W-:Y:S02]  /*5fe0*/  UIMAD UR4, UR45, UR4, URZ ;  /* 0x000000042d0472a4 */ /* 0x000fe4000f8e02ff */
        /* <DEDUP_REMOVED lines=8> */
[----:B------:R-:W-:Y:S02]  /*6070*/  USEL UR11, UR6, UR4, !UP2 ;  /* 0x00000004060b7287 */ /* 0x000fe4000d000000 */
[----:B------:R-:W-:Y:S02]  /*6080*/  UIADD3 UR8, UPT, UPT, -UR5, URZ, URZ ;  /* 0x000000ff05087290 */ /* 0x000fe4000fffe1ff */
[----:B------:R-:W-:Y:S01]  /*6090*/  UIADD3 UR10, UPT, UPT, -UR11, URZ, URZ ;  /* 0x000000ff0b0a7290 */ /* 0x000fe2000fffe1ff */
[----:B------:R-:W-:Y:S01]  /*60a0*/  @!UP0 UMOV UR4, UR9 ;  /* 0x0000000900048c82 */ /* 0x000fe20008000000 */
[----:B------:R-:W-:Y:S02]  /*60b0*/  UIADD3 UR9, UPT, UPT, -UR6, URZ, URZ ;  /* 0x000000ff06097290 */ /* 0x000fe4000fffe1ff */
[----:B------:R-:W-:Y:S02]  /*60c0*/  @!UP0 USHF.R.U32.HI UR4, URZ, UR41, UR4 ;  /* 0x00000029ff048299 */ /* 0x000fe40008011604 */
[----:B------:R-:W-:Y:S02]  /*60d0*/  UIMAD UR10, UR45, UR10, UR6 ;  /* 0x0000000a2d0a72a4 */ /* 0x000fe4000f8e0206 */
[----:B------:R-:W-:Y:S04]  /*60e0*/  @!UP0 USEL UR4, UR5, UR4, !UP2 ;  /* 0x0000000405048287 */ /* 0x000fe8000d000000 */
[----:B------:R-:W-:Y:S02]  /*60f0*/  @!UP0 UIMAD UR10, UR7, UR10, UR4 ;  /* 0x0000000a070a82a4 */ /* 0x000fe4000f8e0204 */
[----:B------:R-:W-:Y:S02]  /*6100*/  @!UP0 UIADD3 UR11, UPT, UPT, UR11, -UR4, URZ ;  /* 0x800000040b0b8290 */ /* 0x000fe4000fffe0ff */
[----:B------:R-:W-:Y:S02]  /*6110*/  UIMAD UR7, UR42, UR8, UR38 ;  /* 0x000000082a0772a4 */ /* 0x000fe4000f8e0226 */
[----:B------:R-:W-:Y:S02]  /*6120*/  @!UP0 UIMAD UR6, UR11, UR45, UR5 ;  /* 0x0000002d0b0682a4 */ /* 0x000fe4000f8e0205 */
[----:B------:R-:W-:Y:S01]  /*6130*/  UIMAD UR4, UR54, UR9, UR37 ;  /* 0x00000009360472a4 */ /* 0x000fe2000f8e0225 */
[----:B------:R-:W-:Y:S02]  /*6140*/  @!UP0 UMOV UR5, UR10 ;  /* 0x0000000a00058c82 */ /* 0x000fe40008000000 */
[----:B------:R-:W-:Y:S02]  /*6150*/  UIMAD UR38, UR5, UR42, UR7 ;  /* 0x0000002a052672a4 */ /* 0x000fe4000f8e0207 */
[----:B------:R-:W-:Y:S11]  /*6160*/  UIMAD UR37, UR6, UR54, UR4 ;  /* 0x00000036062572a4 */ /* 0x000ff6000f8e0204 */
[----:B------:R-:W-:Y:S01]  /*6170*/  @!UPT UIADD3 URZ, UPT, UPT, URZ, URZ, URZ ;  /* 0x000000fffffff290 */ /* 0x000fe2000fffe0ff */
.L_x_106:
[----:B------:R-:W-:Y:S01]  /*6180*/  UISETP.NE.AND UP0, UPT, UR39, 0x1, UPT ;  /* 0x000000012700788c */ /* 0x000fe2000bf05270 */
[----:B------:R-:W-:Y:S01]  /*6190*/  IADD3 R81, PT, PT, R81, 0x1, RZ ;  /* 0x0000000151517810 */ /* 0x000fe20007ffe0ff */
[----:B------:R-:W-:Y:S02]  /*61a0*/  USHF.L.U32 UR50, UR20, 0x6, URZ ;  /* 0x0000000614327899 */ /* 0x000fe400080006ff */
[----:B------:R-:W-:Y:S07]  /*61b0*/  USHF.L.U32 UR49, UR30, 0x8, URZ ;  /* 0x000000081e317899 */ /* 0x000fee00080006ff */
[----:B------:R-:W2:Y:S01]  /*61c0*/  @!UP0 LDCU.128 UR12, c[0x0][0xb10] ;  /* 0x00016200ff0c87ac */ /* 0x000ea20008000c00 */
[----:B------:R-:W3:Y:S01]  /*61d0*/  @!UP0 LDCU UR5, c[0x0][0xb0c] ;  /* 0x00016180ff0587ac */ /* 0x000ee20008000800 */
[----:B------:R-:W4:Y:S01]  /*61e0*/  @!UP0 LDCU UR10, c[0x0][0xb20] ;  /* 0x00016400ff0a87ac */ /* 0x000f220008000800 */
[----:B--2---:R-:W-:Y:S02]  /*61f0*/  UIMAD.WIDE.U32 UR8, UR38, UR12, URZ ;  /* 0x0000000c260872a5 */ /* 0x004fe4000f8e00ff */
[----:B------:R-:W-:Y:S02]  /*6200*/  UIMAD.WIDE.U32 UR6, UR37, UR15, URZ ;  /* 0x0000000f250672a5 */ /* 0x000fe4000f8e00ff */
[----:B------:R-:W-:Y:S03]  /*6210*/  @!UP0 UISETP.NE.AND UP1, UPT, UR14, 0x1, UPT ;  /* 0x000000010e00888c */ /* 0x000fe6000bf25270 */
[----:B------:R-:W-:Y:S01]  /*6220*/  @!UP0 UMOV UR4, UR9 ;  /* 0x0000000900048c82 */ /* 0x000fe20008000000 */
[----:B---3--:R-:W-:Y:S02]  /*6230*/  @!UP0 UISETP.NE.AND UP2, UPT, UR5, 0x1, UPT ;  /* 0x000000010500888c */ /* 0x008fe4000bf45270 */
[----:B------:R-:W-:Y:S01]  /*6240*/  @!UP0 USHF.R.U32.HI UR4, URZ, UR13, UR4 ;  /* 0x0000000dff048299 */ /* 0x000fe20008011604 */
[----:B------:R-:W-:Y:S02]  /*6250*/  @!UP0 UMOV UR6, UR7 ;  /* 0x0000000700068c82 */ /* 0x000fe40008000000 */
[----:B----4-:R-:W-:Y:S02]  /*6260*/  @!UP0 USHF.R.U32.HI UR6, URZ, UR10, UR6 ;  /* 0x0000000aff068299 */ /* 0x010fe40008011606 */
[----:B------:R-:W-:Y:S02]  /*6270*/  @!UP0 USEL UR7, UR38, UR4, !UP2 ;  /* 0x0000000426078287 */ /* 0x000fe4000d000000 */
[----:B------:R-:W-:Y:S04]  /*6280*/  @!UP0 USEL UR6, UR37, UR6, !UP1 ;  /* 0x0000000625068287 */ /* 0x000fe8000c800000 */
[----:B------:R-:W-:Y:S02]  /*6290*/  @!UP0 UIADD3 UR4, UPT, UPT, -UR7, UR6, URZ ;  /* 0x0000000607048290 */ /* 0x000fe4000fffe1ff */
[----:B------:R-:W-:Y:S02]  /*62a0*/  @!UP0 UIADD3 UR6, UPT, UPT, UR7, -UR6, URZ ;  /* 0x8000000607068290 */ /* 0x000fe4000fffe0ff */
[----:B------:R-:W-:Y:S02]  /*62b0*/  @!UP0 UIMAD UR38, UR4, UR5, UR38 ;  /* 0x00000005042682a4 */ /* 0x000fe4000f8e0226 */
[----:B------:R-:W-:Y:S02]  /*62c0*/  @!UP0 UIMAD UR37, UR6, UR14, UR37 ;  /* 0x0000000e062582a4 */ /* 0x000fe4000f8e0225 */
[----:B------:R-:W-:Y:S09]  /*62d0*/  ULOP3.LUT UP0, URZ, UR62, 0x90, URZ, 0xc0, !UPT ;  /* 0x000000903eff7892 */ /* 0x000ff2000f80c0ff */
[----:B------:R-:W-:Y:S05]  /*62e0*/  BRA.U !UP0, `(.L_x_107) ;  /* 0x0000000108407547 */ /* 0x000fea000b800000 */
[----:B------:R-:W2:Y:S01]  /*62f0*/  LDCU.64 UR8, c[0x4][0x88] ;  /* 0x01001100ff0877ac */ /* 0x000ea20008000a00 */
[----:B------:R-:W-:Y:S01]  /*6300*/  MOV R3, 0x0 ;  /* 0x0000000000037802 */ /* 0x000fe20000000f00 */
[----:B------:R-:W-:Y:S02]  /*6310*/  HFMA2 R12, -RZ, RZ, 0, 5.9604644775390625e-08 ;  /* 0x00000001ff0c7431 */ /* 0x000fe400000001ff */
[----:B------:R-:W-:Y:S02]  /*6320*/  IMAD.MOV.U32 R8, RZ, RZ, 0x70 ;  /* 0x00000070ff087424 */ /* 0x000fe400078e00ff */
[----:B------:R-:W-:Y:S01]  /*6330*/  IMAD.MOV.U32 R13, RZ, RZ, RZ ;  /* 0x000000ffff0d7224 */ /* 0x000fe200078e00ff */
[----:B------:R-:W3:Y:S01]  /*6340*/  LDCU.64 UR6, c[0x4][0x90] ;  /* 0x01001200ff0677ac */ /* 0x000ee20008000a00 */
[----:B------:R-:W4:Y:S01]  /*6350*/  LDC.64 R2, c[0x4][R3] ;  /* 0x0100000003027b82 */ /* 0x000f220000000a00 */
[----:B------:R-:W1:Y:S01]  /*6360*/  LDCU.64 UR4, c[0x4][0x8] ;  /* 0x01000100ff0477ac */ /* 0x000e620008000a00 */
[----:B--2---:R-:W-:Y:S01]  /*6370*/  MOV R5, UR9 ;  /* 0x0000000900057c02 */ /* 0x004fe20008000f00 */
[----:B------:R-:W-:Y:S01]  /*6380*/  IMAD.U32 R4, RZ, RZ, UR8 ;  /* 0x00000008ff047e24 */ /* 0x000fe2000f8e00ff */
[----:B---3--:R-:W-:Y:S01]  /*6390*/  MOV R7, UR7 ;  /* 0x0000000700077c02 */ /* 0x008fe20008000f00 */
[----:B------:R-:W-:Y:S01]  /*63a0*/  IMAD.U32 R6, RZ, RZ, UR6 ;  /* 0x00000006ff067e24 */ /* 0x000fe2000f8e00ff */
[----:B-1----:R-:W-:Y:S01]  /*63b0*/  MOV R11, UR5 ;  /* 0x00000005000b7c02 */ /* 0x002fe20008000f00 */
[----:B------:R-:W-:Y:S02]  /*63c0*/  IMAD.U32 R10, RZ, RZ, UR4 ;  /* 0x00000004ff0a7e24 */ /* 0x000fe4000f8e00ff */
[----:B------:R-:W-:Y:S07]  /*63d0*/  LEPC R20, `(.L_x_107) ;  /* 0x000000001014794e */ /* 0x000fee0000000000 */
[----:B----45:R-:W-:Y:S05]  /*63e0*/  CALL.ABS.NOINC R2 ;  /* 0x0000000002007343 */ /* 0x030fea0003c00000 */
.L_x_107:
[----:B------:R-:W-:Y:S01]  /*63f0*/  LOP3.LUT P0, RZ, R86, 0x90, RZ, 0xc0, !PT ;  /* 0x0000009056ff7812 */ /* 0x000fe2000780c0ff */
[----:B------:R-:W-:Y:S11]  /*6400*/  BSSY.RECONVERGENT B6, `(.L_x_108) ;  /* 0x0000013000067945 */ /* 0x000ff60003800200 */
[----:B------:R-:W-:Y:S01]  /*6410*/  @!UPT UIADD3 URZ, UPT, UPT, URZ, URZ, URZ ;  /* 0x000000fffffff290 */ /* 0x000fe2000fffe0ff */
[----:B------:R-:W-:Y:S05]  /*6420*/  @!P0 BRA `(.L_x_109) ;  /* 0x0000000000408947 */ /* 0x000fea0003800000 */
        /* <DEDUP_REMOVED lines=16> */
.L_x_109:
[----:B------:R-:W-:Y:S05]  /*6530*/  BSYNC.RECONVERGENT B6 ;  /* 0x0000000000067941 */ /* 0x000fea0003800200 */
.L_x_108:
[----:B------:R-:W-:Y:S01]  /*6540*/  R2UR UR4, R79 ;  /* 0x000000004f0472ca */ /* 0x000fe200000e0000 */
[----:B------:R-:W-:Y:S01]  /*6550*/  UISETP.NE.U32.AND UP0, UPT, UR60, URZ, UPT ;  /* 0x000000ff3c00728c */ /* 0x000fe2000bf05070 */
[----:B------:R-:W-:Y:S02]  /*6560*/  ISETP.NE.U32.AND P4, PT, R72, RZ, PT ;  /* 0x000000ff4800720c */ /* 0x000fe40003f85070 */
[----:B------:R-:W-:Y:S01]  /*6570*/  ISETP.NE.U32.AND P2, PT, RZ, UR56, PT ;  /* 0x00000038ff007c0c */ /* 0x000fe2000bf45070 */
[----:B------:R-:W-:Y:S01]  /*6580*/  UISETP.NE.AND.EX UP1, UPT, UR61, URZ, UPT, UP0 ;  /* 0x000000ff3d00728c */ /* 0x000fe2000bf25300 */
[----:B------:R-:W-:Y:S01]  /*6590*/  ISETP.NE.AND.EX P4, PT, R73, RZ, PT, P4 ;  /* 0x000000ff4900720c */ /* 0x000fe20003f85340 */
[----:B------:R-:W-:Y:S01]  /*65a0*/  UPLOP3.LUT UP0, UPT, UPT, UPT, UPT, 0x40, 0x4 ;  /* 0x000000000004789c */ /* 0x000fe20003f0e870 */
[----:B------:R-:W-:Y:S05]  /*65b0*/  ISETP.NE.AND.EX P2, PT, RZ, UR57, PT, P2 ;  /* 0x00000039ff007c0c */ /* 0x000fea000bf45320 */
[----:B------:R-:W-:Y:S06]  /*65c0*/  UISETP.NE.AND UP2, UPT, UR4, URZ, UPT ;  /* 0x000000ff0400728c */ /* 0x000fec000bf45270 */
[----:B------:R-:W-:Y:S05]  /*65d0*/  PLOP3.LUT P1, PT, PT, PT, UP2, 0x80, 0x8 ;  /* 0x000000000008781c */ /* 0x000fea0003f2f028 */
[----:B------:R-:W-:Y:S06]  /*65e0*/  @UP2 UPLOP3.LUT UP0, UPT, UPT, UPT, UP1, 0x80, 0x8 ;  /* 0x000000000008289c */ /* 0x000fec0003f0f010 */
[----:B------:R-:W-:Y:S01]  /*65f0*/  PLOP3.LUT P0, PT, PT, PT, UP0, 0x80, 0x8 ;  /* 0x000000000008781c */ /* 0x000fe20003f0f008 */
[----:B------:R-:W-:Y:S01]  /*6600*/  @!UPT UIADD3 URZ, UPT, UPT, URZ, URZ, URZ ;  /* 0x000000fffffff290 */ /* 0x000fe2000fffe0ff */
[----:B------:R-:W-:Y:S11]  /*6610*/  BRA.U !UP1, `(.L_x_110) ;  /* 0x00000001093c7547 */ /* 0x000ff6000b800000 */
[----:B------:R-:W-:Y:S01]  /*6620*/  UISETP.NE.U32.AND UP0, UPT, UR56, URZ, UPT ;  /* 0x000000ff3800728c */ /* 0x000fe2000bf05070 */
[----:B-1----:R-:W-:Y:S01]  /*6630*/  HFMA2 R0, -RZ, RZ, 0, 5.9604644775390625e-08 ;  /* 0x00000001ff007431 */ /* 0x002fe200000001ff */
[----:B------:R-:W1:Y:S01]  /*6640*/  LDCU.64 UR8, c[0x0][0x358] ;  /* 0x00006b00ff0877ac */ /* 0x000e620008000a00 */
[----:B------:R-:W-:Y:S01]  /*6650*/  IMAD.MOV.U32 R76, RZ, RZ, 0x1 ;  /* 0x00000001ff4c7424 */ /* 0x000fe200078e00ff */
[----:B------:R-:W-:Y:S06]  /*6660*/  UISETP.NE.AND.EX UP0, UPT, UR57, URZ, UPT, UP0 ;  /* 0x000000ff3900728c */ /* 0x000fec000bf05300 */
[----:B------:R-:W-:Y:S05]  /*6670*/  PLOP3.LUT P3, PT, PT, PT, UP0, 0x80, 0x8 ;  /* 0x000000000008781c */ /* 0x000fea0003f6f008 */
[----:B------:R-:W2:Y:S01]  /*6680*/  @UP0 LDCU.64 UR4, c[0x0][0x888] ;  /* 0x00011100ff0407ac */ /* 0x000ea20008000a00 */
[----:B------:R-:W-:Y:S07]  /*6690*/  @UP0 UIMAD UR6, UR36, UR60, URZ ;  /* 0x0000003c240602a4 */ /* 0x000fee000f8e02ff */
[----:B------:R-:W-:Y:S01]  /*66a0*/  @!P3 PRMT R76, R0, 0x7610, R76 ;  /* 0x00007610004cb816 */ /* 0x000fe2000000004c */
[----:B--2---:R-:W-:Y:S06]  /*66b0*/  @UP0 UIMAD.WIDE UR4, UR6, 0x4, UR4 ;  /* 0x00000004060408a5 */ /* 0x004fec000f8e0204 */
[----:B-----5:R-:W-:Y:S01]  /*66c0*/  IMAD.U32 R40, RZ, RZ, UR4 ;  /* 0x00000004ff287e24 */ /* 0x020fe2000f8e00ff */
[----:B------:R-:W-:Y:S04]  /*66d0*/  MOV R41, UR5 ;  /* 0x0000000500297c02 */ /* 0x000fe80008000f00 */
[----:B------:R-:W2:Y:S01]  /*66e0*/  @!UP0 LDCU UR4, c[0x0][0x880] ;  /* 0x00011000ff0487ac */ /* 0x000ea20008000800 */
[----:B-1----:R3:W5:Y:S02]  /*66f0*/  @P3 LDG.E R40, desc[UR8][R40.64] ;  /* 0x0000000828283981 */ /* 0x002764000c1e1900 */
[----:B--23--:R-:W-:Y:S02]  /*6700*/  @!P3 IMAD.U32 R40, RZ, RZ, UR4 ;  /* 0x00000004ff28be24 */ /* 0x00cfe4000f8e00ff */
.L_x_110:
[----:B------:R-:W-:Y:S05]  /*6710*/  @!P4 BRA `(.L_x_111) ;  /* 0x000000000024c947 */ /* 0x000fea0003800000 */
[----:B------:R-:W-:Y:S01]  /*6720*/  ISETP.NE.U32.AND P3, PT, R70, RZ, PT ;  /* 0x000000ff4600720c */ /* 0x000fe20003f65070 */
[----:B------:R-:W2:Y:S03]  /*6730*/  LDCU.64 UR4, c[0x0][0x358] ;  /* 0x00006b00ff0477ac */ /* 0x000ea60008000a00 */
[----:B------:R-:W-:Y:S11]  /*6740*/  ISETP.NE.AND.EX P3, PT, R71, RZ, PT, P3 ;  /* 0x000000ff4700720c */ /* 0x000ff60003f65330 */
[----:B------:R-:W-:Y:S02]  /*6750*/  @!UPT UIADD3 URZ, UPT, UPT, URZ, URZ, URZ ;  /* 0x000000fffffff290 */ /* 0x000fe4000fffe0ff */
[----:B------:R-:W3:Y:S01]  /*6760*/  @P3 LDC.64 R2, c[0x0][0x8a8] ;  /* 0x00022a00ff023b82 */ /* 0x000ee20000000a00 */
[----:B-1----:R-:W-:Y:S04]  /*6770*/  @P3 IMAD R0, R72, UR36, RZ ;  /* 0x0000002448003c24 */ /* 0x002fe8000f8e02ff */
[----:B---3--:R-:W-:Y:S05]  /*6780*/  @P3 IMAD.WIDE R2, R0, 0x4, R2 ;  /* 0x0000000400023825 */ /* 0x008fea00078e0202 */
[----:B--2--5:R2:W5:Y:S02]  /*6790*/  @P3 LDG.E R38, desc[UR4][R2.64] ;  /* 0x0000000402263981 */ /* 0x024564000c1e1900 */
[----:B--2---:R-:W3:Y:S02]  /*67a0*/  @!P3 LDC R38, c[0x0][0x8a0] ;  /* 0x00022800ff26bb82 */ /* 0x004ee40000000800 */
.L_x_111:
[----:B-----5:R-:W-:Y:S01]  /*67b0*/  ISETP.NE.AND P4, PT, R40, RZ, PT ;  /* 0x000000ff2800720c */ /* 0x020fe20003f85270 */
[----:B------:R-:W-:Y:S01]  /*67c0*/  BSSY B1, `(.L_x_112) ;  /* 0x0000040000017945 */ /* 0x000fe20003800000 */
[----:B------:R-:W-:Y:S01]  /*67d0*/  SEL R2, RZ, 0xffffffff, P2 ;  /* 0xffffffffff027807 */ /* 0x000fe20001000000 */
[----:B------:R-:W-:Y:S01]  /*67e0*/  IMAD.MOV.U32 R52, RZ, RZ, 0x1 ;  /* 0x00000001ff347424 */ /* 0x000fe200078e00ff */
[----:B------:R-:W-:Y:S01]  /*67f0*/  LOP3.LUT P3, RZ, R76, 0xff, RZ, 0xc0, !PT ;  /* 0x000000ff4cff7812 */ /* 0x000fe2000786c0ff */
[----:B------:R-:W-:Y:S01]  /*6800*/  IMAD R39, R36, 0x80, R37 ;  /* 0x0000008024277824 */ /* 0x000fe200078e0225 */
[----:B-1----:R-:W-:Y:S02]  /*6810*/  @P1 SEL R0, RZ, 0xffffffff, P4 ;  /* 0xffffffffff001807 */ /* 0x002fe40002000000 */
[----:B------:R-:W-:Y:S02]  /*6820*/  CS2R R50, SRZ ;  /* 0x0000000000327805 */ /* 0x000fe4000001ff00 */
[----:B------:R-:W-:Y:S02]  /*6830*/  LEA R3, R83, UR43, 0x3 ;  /* 0x0000002b53037c11 */ /* 0x000fe4000f8e18ff */
[----:B------:R-:W-:Y:S02]  /*6840*/  CS2R R48, SRZ ;  /* 0x0000000000307805 */ /* 0x000fe4000001ff00 */
[----:B------:R-:W-:Y:S02]  /*6850*/  @P0 SEL R0, R2, R0, !P3 ;  /* 0x0000000002000207 */ /* 0x000fe40005800000 */
[----:B------:R-:W-:Y:S02]  /*6860*/  CS2R R46, SRZ ;  /* 0x00000000002e7805 */ /* 0x000fe4000001ff00 */
[----:B------:R-:W-:Y:S02]  /*6870*/  LEA R80, R36, UR43, 0x3 ;  /* 0x0000002b24507c11 */ /* 0x000fe4000f8e18ff */
[----:B------:R-:W-:Y:S02]  /*6880*/  CS2R R44, SRZ ;  /* 0x00000000002c7805 */ /* 0x000fe4000001ff00 */
[----:B------:R-:W-:Y:S02]  /*6890*/  @P1 LOP3.LUT R0, R0, 0x1, RZ, 0xc0, !PT ;  /* 0x0000000100001812 */ /* 0x000fe400078ec0ff */
[----:B------:R-:W-:Y:S02]  /*68a0*/  SHF.L.U32 R4, R85, 0x1f, RZ ;  /* 0x0000001f55047819 */ /* 0x000fe400000006ff */
[----:B------:R-:W-:Y:S02]  /*68b0*/  ISETP.NE.U32.OR P6, PT, R0, 0x1, !P1 ;  /* 0x000000010000780c */ /* 0x000fe40004fc5470 */
[----:B------:R-:W-:Y:S02]  /*68c0*/  PLOP3.LUT P2, PT, PT, PT, UP1, 0x80, 0x8 ;  /* 0x000000000008781c */ /* 0x000fe40003f4f018 */
[----:B------:R-:W-:Y:S09]  /*68d0*/  P2R R60, PR, RZ, 0x40 ;  /* 0x00000040ff3c7803 */ /* 0x000ff20000000000 */
[----:B------:R-:W-:Y:S04]  /*68e0*/  @P6 SHF.L.U32 R0, R82, 0x1f, RZ ;  /* 0x0000001f52006819 */ /* 0x000fe800000006ff */
[----:B------:R1:W2:Y:S01]  /*68f0*/  @P6 SYNCS.PHASECHK.TRANS64.TRYWAIT P1, [R3+URZ+0x80], R0 ;  /* 0x00008000030065a7 */ /* 0x0002a200080211ff */
[----:B------:R4:W3:Y:S01]  /*6900*/  SYNCS.PHASECHK.TRANS64.TRYWAIT P0, [R80+URZ+0xf0], R4 ;  /* 0x0000f004500075a7 */ /* 0x0008e200080011ff */
[----:B-1----:R-:W-:Y:S04]  /*6910*/  SEL R0, RZ, 0xffffffff, P4 ;  /* 0xffffffffff007807 */ /* 0x002fe80002000000 */
[----:B------:R-:W-:Y:S04]  /*6920*/  @P2 SEL R0, R2, R0, !P3 ;  /* 0x0000000002002207 */ /* 0x000fe80005800000 */
[----:B------:R-:W-:Y:S04]  /*6930*/  LOP3.LUT R0, R0, 0x1, RZ, 0xc0, !PT ;  /* 0x0000000100007812 */ /* 0x000fe800078ec0ff */
[----:B------:R-:W-:Y:S04]  /*6940*/  ISETP.NE.U32.AND P5, PT, R0, 0x1, PT ;  /* 0x000000010000780c */ /* 0x000fe80003fa5070 */
[----:B------:R-:W-:Y:S02]  /*6950*/  P2R R53, PR, RZ, 0x20 ;  /* 0x00000020ff357803 */ /* 0x000fe40000000000 */
[----:B--2---:R-:W-:Y:S01]  /*6960*/  @P6 SEL R52, RZ, 0x1, !P1 ;  /* 0x00000001ff346807 */ /* 0x004fe20004800000 */
[----:B---34-:R-:W-:Y:S06]  /*6970*/  @!P6 BRA `(.L_x_113) ;  /* 0x000000000090e947 */ /* 0x018fec0003800000 */
[----:B------:R-:W-:Y:S01]  /*6980*/  @P5 IMAD R5, R83, 0x1000, R74 ;  /* 0x0000100053055824 */ /* 0x000fe200078e024a */
[----:B------:R-:W-:Y:S01]  /*6990*/  LOP3.LUT P6, RZ, R75, 0x80, RZ, 0xc0, !PT ;  /* 0x000000804bff7812 */ /* 0x000fe200078cc0ff */
[----:B------:R-:W-:Y:S01]  /*69a0*/  BSSY B0, `(.L_x_114) ;  /* 0x000000f000007945 */ /* 0x000fe20003800000 */
[----:B------:R-:W-:Y:S01]  /*69b0*/  ISETP.NE.AND P2, PT, R52, RZ, PT ;  /* 0x000000ff3400720c */ /* 0x000fe20003f45270 */
[----:B------:R-:W-:Y:S01]  /*69c0*/  @P5 VIADD R0, R5, UR43 ;  /* 0x0000002b05005c36 */ /* 0x000fe20008000000 */
[----:B------:R-:W-:Y:S02]  /*69d0*/  PLOP3.LUT P1, PT, PT, PT, PT, 0x8, 0x80 ;  /* 0x000000000080781c */ /* 0x000fe40003f2e170 */
[----:B------:R-:W-:Y:S02]  /*69e0*/  CS2R R46, SRZ ;  /* 0x00000000002e7805 */ /* 0x000fe4000001ff00 */
[----:B------:R-:W-:Y:S01]  /*69f0*/  @P5 PLOP3.LUT P1, PT, P6, PT, PT, 0x80, 0x8 ;  /* 0x000000000008581c */ /* 0x000fe2000372f070 */
[C---:B------:R-:W-:Y:S01]  /*6a00*/  @P5 VIADD R2, R0.reuse, 0x10 ;  /* 0x0000001000025836 */ /* 0x040fe20000000000 */
[----:B------:R-:W-:Y:S02]  /*6a10*/  CS2R R44, SRZ ;  /* 0x00000000002c7805 */ /* 0x000fe4000001ff00 */
[----:B------:R-:W-:Y:S02]  /*6a20*/  CS2R R50, SRZ ;  /* 0x0000000000327805 */ /* 0x000fe4000001ff00 */
[----:B------:R-:W-:Y:S07]  /*6a30*/  CS2R R48, SRZ ;  /* 0x0000000000307805 */ /* 0x000fee000001ff00 */
[----:B------:R-:W-:Y:S01]  /*6a40*/  @P1 VIADD R2, R0, 0xfffffff0 ;  /* 0xfffffff000021836 */ /* 0x000fe20000000000 */
[----:B------:R-:W-:Y:S06]  /*6a50*/  @P2 BRA `(.L_x_115) ;  /* 0x00000000000c2947 */ /* 0x000fec0003800000 */
[----:B------:R-:W-:Y:S04]  /*6a60*/  SHF.L.U32 R0, R82, 0x1f, RZ ;  /* 0x0000001f52007819 */ /* 0x000fe800000006ff */
[----:B------:R-:W1:Y:S02]  /*6a70*/  SYNCS.PHASECHK.TRANS64.TRYWAIT P1, [R3+URZ+0x80], R0 ;  /* 0x00008000030075a7 */ /* 0x000e6400080211ff */
[----:B-1----:R-:W-:Y:S05]  /*6a80*/  @!P1 BRA `(.L_x_116) ;  /* 0x0000004400209947 */ /* 0x002fea0003800000 */
.L_x_115:
[----:B------:R-:W-:Y:S05]  /*6a90*/  BSYNC B0 ;  /* 0x0000000000007941 */ /* 0x000fea0003800000 */
.L_x_114:
[----:B------:R-:W-:Y:S01]  /*6aa0*/  ISETP.NE.AND P1, PT, R53, RZ, PT ;  /* 0x000000ff3500720c */ /* 0x000fe20003f25270 */
[----:B-1----:R-:W-:Y:S02]  /*6ab0*/  VIADD R3, R3, 0xa0 ;  /* 0x000000a003037836 */ /* 0x002fe40000000000 */
[----:B------:R-:W-:Y:S02]  /*6ac0*/  IMAD.U32 R0, RZ, RZ, UR46 ;  /* 0x0000002eff007e24 */ /* 0x000fe4000f8e00ff */
[----:B------:R-:W-:Y:S03]  /*6ad0*/  VIADD R83, R83, 0x1 ;  /* 0x0000000153537836 */ /* 0x000fe60000000000 */
[----:B------:R-:W-:Y:S05]  /*6ae0*/  PRMT R0, R0, 0x654, R3 ;  /* 0x0000065400007816 */ /* 0x000fea0000000003 */
[----:B------:R1:W2:Y:S04]  /*6af0*/  @P1 LDS.128 R44, [R5+UR43+0x200] ;  /* 0x0002002b052c1984 */ /* 0x0002a80008000c00 */
[----:B------:R1:W3:Y:S01]  /*6b00*/  @P1 LDS.128 R48, [R2+0x200] ;  /* 0x0002000002301984 */ /* 0x0002e20000000c00 */
[C---:B------:R-:W-:Y:S01]  /*6b10*/  ISETP.NE.AND P1, PT, R83.reuse, 0x4, PT ;  /* 0x000000045300780c */ /* 0x040fe20003f25270 */
[----:B------:R-:W-:Y:S01]  /*6b20*/  @!PT LDS RZ, [RZ] ;  /* 0x00000000fffff984 */ /* 0x000fe20000000800 */
[----:B------:R-:W-:Y:S01]  /*6b30*/  @!PT LDS RZ, [RZ] ;  /* 0x00000000fffff984 */ /* 0x000fe20000000800 */
[----:B------:R-:W-:Y:S01]  /*6b40*/  @!PT LDS RZ, [RZ] ;  /* 0x00000000fffff984 */ /* 0x000fe20000000800 */
[----:B------:R-:W-:Y:S01]  /*6b50*/  @!PT LDS RZ, [RZ] ;  /* 0x00000000fffff984 */ /* 0x000fe20000000800 */
[----:B------:R4:W-:Y:S06]  /*6b60*/  MEMBAR.ALL.CTA ;  /* 0x0000000000007992 */ /* 0x0009ec0000008000 */
[----:B----4-:R-:W4:Y:S01]  /*6b70*/  FENCE.VIEW.ASYNC.S ;  /* 0x00000000000073c6 */ /* 0x010f220000000000 */
[----:B------:R-:W-:Y:S01]  /*6b80*/  SEL R83, R83, RZ, P1 ;  /* 0x000000ff53537207 */ /* 0x000fe20000800000 */
[----:B----4-:R4:W-:Y:S02]  /*6b90*/  SYNCS.ARRIVE.TRANS64.RED.A1T0 RZ, [R0+URZ], RZ ;  /* 0x000000ff00ff79a7 */ /* 0x0109e400081004ff */
[----:B----4-:R-:W-:Y:S04]  /*6ba0*/  SEL R0, RZ, 0x1, P1 ;  /* 0x00000001ff007807 */ /* 0x010fe80000800000 */
[----:B-12---:R-:W-:Y:S02]  /*6bb0*/  LOP3.LUT R82, R82, R0, RZ, 0x3c, !PT ;  /* 0x0000000052527212 */ /* 0x006fe400078e3cff */
.L_x_113:
[----:B------:R-:W-:Y:S05]  /*6bc0*/  BSYNC B1 ;  /* 0x0000000000017941 */ /* 0x000fea0003800000 */
.L_x_112:
[----:B------:R-:W-:Y:S04]  /*6bd0*/  SHF.R.U32.HI R0, RZ, 0x15, R39 ;  /* 0x00000015ff007819 */ /* 0x000fe80000011627 */
[----:B------:R-:W-:Y:S01]  /*6be0*/  LOP3.LUT P1, RZ, R0, 0x3, R77, 0x48, !PT ;  /* 0x0000000300ff7812 */ /* 0x000fe2000782484d */
[----:B------:R-:W-:Y:S01]  /*6bf0*/  @!UPT UIADD3 URZ, UPT, UPT, URZ, URZ, URZ ;  /* 0x000000fffffff290 */ /* 0x000fe2000fffe0ff */
[----:B------:R-:W-:Y:S11]  /*6c00*/  @P0 BRA `(.L_x_117) ;  /* 0x0000000000080947 */ /* 0x000ff60003800000 */
[----:B------:R-:W1:Y:S02]  /*6c10*/  SYNCS.PHASECHK.TRANS64.TRYWAIT P0, [R80+URZ+0xf0], R4 ;  /* 0x0000f004500075a7 */ /* 0x000e6400080011ff */
[----:B-1----:R-:W-:Y:S05]  /*6c20*/  @!P0 BRA `(.L_x_118) ;  /* 0x0000004000cc8947 */ /* 0x002fea0003800000 */
.L_x_117:
[----:B------:R-:W-:Y:S05]  /*6c30*/  @!P1 BRA `(.L_x_119) ;  /* 0x0000000000409947 */ /* 0x000fea0003800000 */
[----:B------:R-:W2:Y:S01]  /*6c40*/  LDCU.64 UR8, c[0x4][0x78] ;  /* 0x01000f00ff0877ac */ /* 0x000ea20008000a00 */
[----:B------:R-:W-:Y:S01]  /*6c50*/  MOV R3, 0x0 ;  /* 0x0000000000037802 */ /* 0x000fe20000000f00 */
[----:B------:R-:W-:Y:S02]  /*6c60*/  HFMA2 R12, -RZ, RZ, 0, 5.9604644775390625e-08 ;  /* 0x00000001ff0c7431 */ /* 0x000fe400000001ff */
[----:B------:R-:W-:Y:S02]  /*6c70*/  IMAD.MOV.U32 R8, RZ, RZ, 0x192 ;  /* 0x00000192ff087424 */ /* 0x000fe400078e00ff */
[----:B------:R-:W-:Y:S01]  /*6c80*/  IMAD.MOV.U32 R13, RZ, RZ, RZ ;  /* 0x000000ffff0d7224 */ /* 0x000fe200078e00ff */
[----:B------:R-:W4:Y:S01]  /*6c90*/  LDCU.64 UR6, c[0x4][0x80] ;  /* 0x01001000ff0677ac */ /* 0x000f220008000a00 */
[----:B------:R-:W3:Y:S01]  /*6ca0*/  LDC.64 R2, c[0x4][R3] ;  /* 0x0100000003027b82 */ /* 0x000ee20000000a00 */
[----:B------:R-:W5:Y:S01]  /*6cb0*/  LDCU.64 UR4, c[0x4][0x18] ;  /* 0x01000300ff0477ac */ /* 0x000f620008000a00 */
[----:B--2---:R-:W-:Y:S01]  /*6cc0*/  MOV R5, UR9 ;  /* 0x0000000900057c02 */ /* 0x004fe20008000f00 */
[----:B-1----:R-:W-:Y:S01]  /*6cd0*/  IMAD.U32 R4, RZ, RZ, UR8 ;  /* 0x00000008ff047e24 */ /* 0x002fe2000f8e00ff */
[----:B----4-:R-:W-:Y:S01]  /*6ce0*/  MOV R7, UR7 ;  /* 0x0000000700077c02 */ /* 0x010fe20008000f00 */
[----:B------:R-:W-:Y:S01]  /*6cf0*/  IMAD.U32 R6, RZ, RZ, UR6 ;  /* 0x00000006ff067e24 */ /* 0x000fe2000f8e00ff */
[----:B-----5:R-:W-:Y:S01]  /*6d00*/  MOV R11, UR5 ;  /* 0x00000005000b7c02 */ /* 0x020fe20008000f00 */
[----:B------:R-:W-:Y:S02]  /*6d10*/  IMAD.U32 R10, RZ, RZ, UR4 ;  /* 0x00000004ff0a7e24 */ /* 0x000fe4000f8e00ff */
[----:B------:R-:W-:Y:S07]  /*6d20*/  LEPC R20, `(.L_x_119) ;  /* 0x000000001014794e */ /* 0x000fee0000000000 */
[----:B---3--:R-:W-:Y:S05]  /*6d30*/  CALL.ABS.NOINC R2 ;  /* 0x0000000002007343 */ /* 0x008fea0003c00000 */
.L_x_119:
[----:B------:R-:W-:Y:S01]  /*6d40*/  IMAD.U32 R42, R45, 0x10000, RZ ;  /* 0x000100002d2a7824 */ /* 0x000fe200078e00ff */
[C---:B------:R-:W-:Y:S01]  /*6d50*/  SHF.L.U32 R2, R44.reuse, 0x10, RZ ;  /* 0x000000102c027819 */ /* 0x040fe200000006ff */
[----:B------:R-:W-:Y:S05]  /*6d60*/  WARPSYNC.ALL ;  /* 0x0000000000007948 */ /* 0x000fea0003800000 */
[----:B------:R-:W-:Y:S01]  /*6d70*/  R2UR UR4, R39 ;  /* 0x00000000270472ca */ /* 0x000fe200000e0000 */
[----:B------:R-:W-:Y:S01]  /*6d80*/  HFMA2 R54, -RZ, RZ, 0, 9.5367431640625e-07 ;  /* 0x00000010ff367431 */ /* 0x000fe200000001ff */
[C---:B------:R-:W-:Y:S01]  /*6d90*/  PRMT R3, R44.reuse, 0x8880, RZ ;  /* 0x000088802c037816 */ /* 0x040fe200000000ff */
[----:B------:R-:W-:Y:S01]  /*6da0*/  BSSY.RECONVERGENT B0, `(.L_x_120) ;  /* 0x00000a2000007945 */ /* 0x000fe20003800200 */
[----:B------:R-:W-:Y:S02]  /*6db0*/  SHF.L.U32 R41, R44, 0x8, RZ ;  /* 0x000000082c297819 */ /* 0x000fe400000006ff */
[----:B------:R-:W-:Y:S02]  /*6dc0*/  IADD3 R55, PT, PT, R74, UR43, RZ ;  /* 0x0000002b4a377c10 */ /* 0x000fe4000fffe0ff */
[----:B------:R-:W-:Y:S02]  /*6dd0*/  LOP3.LUT P5, RZ, R75, 0x80, RZ, 0xc0, !PT ;  /* 0x000000804bff7812 */ /* 0x000fe400078ac0ff */
[----:B------:R-:W-:Y:S02]  /*6de0*/  ISETP.NE.AND P0, PT, R87, RZ, PT ;  /* 0x000000ff5700720c */ /* 0x000fe40003f05270 */
[----:B------:R-:W-:Y:S01]  /*6df0*/  SEL R54, R54, 0xfffffff0, !P5 ;  /* 0xfffffff036367807 */ /* 0x000fe20006800000 */
[----:B-1----:R-:W1:Y:S01]  /*6e00*/  LDTM.x32 R4, tmem[UR4] ;  /* 0x00000004000479ee */ /* 0x002e6200082c0000 */
[----:B------:R-:W-:Y:S02]  /*6e10*/  ISETP.NE.AND P6, PT, R60, RZ, PT ;  /* 0x000000ff3c00720c */ /* 0x000fe40003fc5270 */
[----:B------:R-:W-:Y:S01]  /*6e20*/  IADD3 R88, PT, PT, R55, R54, RZ ;  /* 0x0000003637587210 */ /* 0x000fe20007ffe0ff */
[C---:B-1----:R-:W-:Y:S01]  /*6e30*/  IMAD R0, R38.reuse, R4, RZ ;  /* 0x0000000426007224 */ /* 0x042fe200078e02ff */
[----:B------:R-:W-:Y:S01]  /*6e40*/  SHF.R.S32.HI R4, RZ, 0x18, R2 ;  /* 0x00000018ff047819 */ /* 0x000fe20000011402 */
[C---:B------:R-:W-:Y:S01]  /*6e50*/  IMAD R2, R38.reuse, R5, RZ ;  /* 0x0000000526027224 */ /* 0x040fe200078e02ff */
[----:B------:R-:W-:Y:S01]  /*6e60*/  SHF.R.S32.HI R5, RZ, 0x18, R41 ;  /* 0x00000018ff057819 */ /* 0x000fe20000011429 */
[----:B------:R-:W-:Y:S01]  /*6e70*/  IMAD R0, R3, R40, R0 ;  /* 0x0000002803007224 */ /* 0x000fe200078e0200 */
[----:B------:R-:W-:Y:S01]  /*6e80*/  PRMT R41, R45, 0x8880, RZ ;  /* 0x000088802d297816 */ /* 0x000fe200000000ff */
[----:B------:R-:W-:Y:S02]  /*6e90*/  IMAD R3, R38, R6, RZ ;  /* 0x0000000626037224 */ /* 0x000fe400078e02ff */
[-C--:B------:R-:W-:Y:S01]  /*6ea0*/  IMAD R2, R4, R40.reuse, R2 ;  /* 0x0000002804027224 */ /* 0x080fe200078e0202 */
[----:B------:R-:W-:Y:S01]  /*6eb0*/  SHF.R.S32.HI R4, RZ, 0x18, R44 ;  /* 0x00000018ff047819 */ /* 0x000fe2000001142c */
[C---:B------:R-:W-:Y:S02]  /*6ec0*/  IMAD R7, R38.reuse, R7, RZ ;  /* 0x0000000726077224 */ /* 0x040fe400078e02ff */
[-C--:B------:R-:W-:Y:S02]  /*6ed0*/  IMAD R3, R5, R40.reuse, R3 ;  /* 0x0000002805037224 */ /* 0x080fe400078e0203 */
[----:B------:R-:W-:Y:S02]  /*6ee0*/  IMAD R5, R38, R9, RZ ;  /* 0x0000000926057224 */ /* 0x000fe400078e02ff */
[----:B------:R-:W-:Y:S02]  /*6ef0*/  IMAD R7, R4, R40, R7 ;  /* 0x0000002804077224 */ /* 0x000fe400078e0207 */
[C---:B------:R-:W-:Y:S02]  /*6f00*/  IMAD R9, R38.reuse, R13, RZ ;  /* 0x0000000d26097224 */ /* 0x040fe400078e02ff */
[C---:B------:R-:W-:Y:S01]  /*6f10*/  IMAD R4, R38.reuse, R8, RZ ;  /* 0x0000000826047224 */ /* 0x040fe200078e02ff */
[----:B------:R-:W-:Y:S01]  /*6f20*/  I2IP.S8.S32.SAT R56, R7, R3, RZ ;  /* 0x0000000307387239 */ /* 0x000fe200000014ff */
[C---:B------:R-:W-:Y:S01]  /*6f30*/  IMAD R13, R38.reuse, R17, RZ ;  /* 0x00000011260d7224 */ /* 0x040fe200078e02ff */
[----:B------:R-:W-:Y:S01]  /*6f40*/  SHF.R.S32.HI R7, RZ, 0x18, R45 ;  /* 0x00000018ff077819 */ /* 0x000fe2000001142d */
[----:B------:R-:W-:Y:S01]  /*6f50*/  IMAD R8, R38, R12, RZ ;  /* 0x0000000c26087224 */ /* 0x000fe200078e02ff */
[----:B------:R-:W-:Y:S01]  /*6f60*/  I2IP.S8.S32.SAT R56, R2, R0, R56 ;  /* 0x0000000002387239 */ /* 0x000fe20000001438 */
[C---:B------:R-:W-:Y:S01]  /*6f70*/  IMAD R17, R38.reuse, R21, RZ ;  /* 0x0000001526117224 */ /* 0x040fe200078e02ff */
[----:B------:R-:W-:Y:S01]  /*6f80*/  SHF.R.S32.HI R2, RZ, 0x18, R46 ;  /* 0x00000018ff027819 */ /* 0x000fe2000001142e */
[----:B------:R-:W-:Y:S01]  /*6f90*/  IMAD R12, R38, R16, RZ ;  /* 0x00000010260c7224 */ /* 0x000fe200078e02ff */
[----:B------:R-:W-:Y:S01]  /*6fa0*/  SHF.L.U32 R0, R46, 0x8, RZ ;  /* 0x000000082e007819 */ /* 0x000fe200000006ff */
[C---:B------:R-:W-:Y:S02]  /*6fb0*/  IMAD R21, R38.reuse, R25, RZ ;  /* 0x0000001926157224 */ /* 0x040fe400078e02ff */
[C---:B------:R-:W-:Y:S01]  /*6fc0*/  IMAD R16, R38.reuse, R20, RZ ;  /* 0x0000001426107224 */ /* 0x040fe200078e02ff */
[----:B------:R-:W-:Y:S01]  /*6fd0*/  SHF.R.S32.HI R0, RZ, 0x18, R0 ;  /* 0x00000018ff007819 */ /* 0x000fe20000011400 */
[C---:B------:R-:W-:Y:S02]  /*6fe0*/  IMAD R25, R38.reuse, R29, RZ ;  /* 0x0000001d26197224 */ /* 0x040fe400078e02ff */
[C---:B------:R-:W-:Y:S02]  /*6ff0*/  IMAD R20, R38.reuse, R24, RZ ;  /* 0x0000001826147224 */ /* 0x040fe400078e02ff */
[C---:B------:R-:W-:Y:S01]  /*7000*/  IMAD R29, R38.reuse, R33, RZ ;  /* 0x00000021261d7224 */ /* 0x040fe200078e02ff */
[----:B------:R-:W-:Y:S01]  /*7010*/  SHF.L.U32 R33, R45, 0x8, RZ ;  /* 0x000000082d217819 */ /* 0x000fe200000006ff */
[C---:B------:R-:W-:Y:S02]  /*7020*/  IMAD R24, R38.reuse, R28, RZ ;  /* 0x0000001c26187224 */ /* 0x040fe400078e02ff */
[C---:B------:R-:W-:Y:S01]  /*7030*/  IMAD R28, R38.reuse, R32, RZ ;  /* 0x00000020261c7224 */ /* 0x040fe200078e02ff */
[----:B------:R-:W-:Y:S01]  /*7040*/  SHF.R.S32.HI R32, RZ, 0x18, R42 ;  /* 0x00000018ff207819 */ /* 0x000fe2000001142a */
[----:B------:R-:W-:Y:S01]  /*7050*/  IMAD R4, R41, R40, R4 ;  /* 0x0000002829047224 */ /* 0x000fe200078e0204 */
[----:B------:R-:W-:Y:S01]  /*7060*/  SHF.R.S32.HI R3, RZ, 0x18, R33 ;  /* 0x00000018ff037819 */ /* 0x000fe20000011421 */
[----:B------:R-:W-:Y:S01]  /*7070*/  IMAD R6, R38, R10, RZ ;  /* 0x0000000a26067224 */ /* 0x000fe200078e02ff */
[----:B------:R-:W-:Y:S01]  /*7080*/  PRMT R33, R46, 0x8880, RZ ;  /* 0x000088802e217816 */ /* 0x000fe200000000ff */
[-C--:B------:R-:W-:Y:S01]  /*7090*/  IMAD R5, R32, R40.reuse, R5 ;  /* 0x0000002820057224 */ /* 0x080fe200078e0205 */
[----:B------:R-:W-:Y:S01]  /*70a0*/  SHF.L.U32 R32, R46, 0x10, RZ ;  /* 0x000000102e207819 */ /* 0x000fe200000006ff */
[C---:B------:R-:W-:Y:S02]  /*70b0*/  IMAD R11, R38.reuse, R11, RZ ;  /* 0x0000000b260b7224 */ /* 0x040fe400078e02ff */
[-C--:B------:R-:W-:Y:S02]  /*70c0*/  IMAD R6, R3, R40.reuse, R6 ;  /* 0x0000002803067224 */ /* 0x080fe400078e0206 */
[----:B------:R-:W-:Y:S01]  /*70d0*/  IMAD R11, R7, R40, R11 ;  /* 0x00000028070b7224 */ /* 0x000fe200078e020b */
[----:B------:R-:W-:Y:S01]  /*70e0*/  SHF.R.S32.HI R7, RZ, 0x18, R32 ;  /* 0x00000018ff077819 */ /* 0x000fe20000011420 */
[----:B------:R-:W-:Y:S02]  /*70f0*/  IMAD.MOV.U32 R3, RZ, RZ, R33 ;  /* 0x000000ffff037224 */ /* 0x000fe400078e0021 */
[----:B------:R-:W-:Y:S01]  /*7100*/  IMAD R10, R38, R14, RZ ;  /* 0x0000000e260a7224 */ /* 0x000fe200078e02ff */
[----:B------:R-:W-:Y:S01]  /*7110*/  I2IP.S8.S32.SAT R11, R11, R6, RZ ;  /* 0x000000060b0b7239 */ /* 0x000fe200000014ff */
[-C--:B------:R-:W-:Y:S01]  /*7120*/  IMAD R8, R3, R40.reuse, R8 ;  /* 0x0000002803087224 */ /* 0x080fe200078e0208 */
[----:B------:R-:W-:Y:S01]  /*7130*/  SHF.L.U32 R3, R47, 0x10, RZ ;  /* 0x000000102f037819 */ /* 0x000fe200000006ff */
[-C--:B------:R-:W-:Y:S01]  /*7140*/  IMAD R9, R7, R40.reuse, R9 ;  /* 0x0000002807097224 */ /* 0x080fe200078e0209 */
[C---:B------:R-:W-:Y:S01]  /*7150*/  PRMT R7, R47.reuse, 0x8880, RZ ;  /* 0x000088802f077816 */ /* 0x040fe200000000ff */
[----:B------:R-:W-:Y:S01]  /*7160*/  IMAD R10, R0, R40, R10 ;  /* 0x00000028000a7224 */ /* 0x000fe200078e020a */
[----:B------:R-:W-:Y:S01]  /*7170*/  SHF.R.S32.HI R3, RZ, 0x18, R3 ;  /* 0x00000018ff037819 */ /* 0x000fe20000011403 */
[----:B------:R-:W-:Y:S01]  /*7180*/  IMAD R15, R38, R15, RZ ;  /* 0x0000000f260f7224 */ /* 0x000fe200078e02ff */
[----:B------:R-:W-:Y:S01]  /*7190*/  MOV R0, R7 ;  /* 0x0000000700007202 */ /* 0x000fe20000000f00 */
[----:B------:R-:W-:Y:S01]  /*71a0*/  IMAD.SHL.U32 R6, R47, 0x100, RZ ;  /* 0x000001002f067824 */ /* 0x000fe200078e00ff */
[----:B------:R-:W-:Y:S01]  /*71b0*/  I2IP.S8.S32.SAT R57, R5, R4, R11 ;  /* 0x0000000405397239 */ /* 0x000fe2000000140b */
[-C--:B------:R-:W-:Y:S01]  /*71c0*/  IMAD R15, R2, R40.reuse, R15 ;  /* 0x00000028020f7224 */ /* 0x080fe200078e020f */
[----:B------:R-:W-:Y:S01]  /*71d0*/  SHF.R.S32.HI R2, RZ, 0x18, R47 ;  /* 0x00000018ff027819 */ /* 0x000fe2000001142f */
[----:B------:R-:W-:Y:S01]  /*71e0*/  IMAD R12, R0, R40, R12 ;  /* 0x00000028000c7224 */ /* 0x000fe200078e020c */
[----:B------:R-:W-:Y:S01]  /*71f0*/  SHF.R.S32.HI R6, RZ, 0x18, R6 ;  /* 0x00000018ff067819 */ /* 0x000fe20000011406 */
[----:B------:R-:W-:Y:S01]  /*7200*/  IMAD R14, R38, R18, RZ ;  /* 0x00000012260e7224 */ /* 0x000fe200078e02ff */
[----:B---3--:R-:W-:Y:S01]  /*7210*/  PRMT R0, R48, 0x8880, RZ ;  /* 0x0000888030007816 */ /* 0x008fe200000000ff */
[-C--:B------:R-:W-:Y:S01]  /*7220*/  IMAD R13, R3, R40.reuse, R13 ;  /* 0x00000028030d7224 */ /* 0x080fe200078e020d */
[C---:B------:R-:W-:Y:S01]  /*7230*/  SHF.L.U32 R4, R49.reuse, 0x10, RZ ;  /* 0x0000001031047819 */ /* 0x040fe200000006ff */
[----:B------:R-:W-:Y:S01]  /*7240*/  IMAD R19, R38, R19, RZ ;  /* 0x0000001326137224 */ /* 0x000fe200078e02ff */
[C---:B------:R-:W-:Y:S01]  /*7250*/  PRMT R3, R49.reuse, 0x8880, RZ ;  /* 0x0000888031037816 */ /* 0x040fe200000000ff */
[-C--:B------:R-:W-:Y:S01]  /*7260*/  IMAD R14, R6, R40.reuse, R14 ;  /* 0x00000028060e7224 */ /* 0x080fe200078e020e */
[----:B------:R-:W-:Y:S01]  /*7270*/  SHF.L.U32 R5, R49, 0x8, RZ ;  /* 0x0000000831057819 */ /* 0x000fe200000006ff */
[-C--:B------:R-:W-:Y:S01]  /*7280*/  IMAD R19, R2, R40.reuse, R19 ;  /* 0x0000002802137224 */ /* 0x080fe200078e0213 */
[----:B------:R-:W-:Y:S01]  /*7290*/  SHF.L.U32 R2, R48, 0x10, RZ ;  /* 0x0000001030027819 */ /* 0x000fe200000006ff */
[----:B------:R-:W-:Y:S01]  /*72a0*/  IMAD R16, R0, R40, R16 ;  /* 0x0000002800107224 */ /* 0x000fe200078e0210 */
[----:B------:R-:W-:Y:S01]  /*72b0*/  SHF.R.S32.HI R4, RZ, 0x18, R4 ;  /* 0x00000018ff047819 */ /* 0x000fe20000011404 */
[----:B------:R-:W-:Y:S01]  /*72c0*/  IMAD.SHL.U32 R0, R48, 0x100, RZ ;  /* 0x0000010030007824 */ /* 0x000fe200078e00ff */
[----:B------:R-:W-:Y:S01]  /*72d0*/  SHF.R.S32.HI R2, RZ, 0x18, R2 ;  /* 0x00000018ff027819 */ /* 0x000fe20000011402 */
[C---:B------:R-:W-:Y:S01]  /*72e0*/  IMAD R18, R38.reuse, R22, RZ ;  /* 0x0000001626127224 */ /* 0x040fe200078e02ff */
[----:B------:R-:W-:Y:S01]  /*72f0*/  I2IP.S8.S32.SAT R10, R15, R10, RZ ;  /* 0x0000000a0f0a7239 */ /* 0x000fe200000014ff */
[----:B------:R-:W-:Y:S01]  /*7300*/  IMAD R23, R38, R23, RZ ;  /* 0x0000001726177224 */ /* 0x000fe200078e02ff */
[----:B------:R-:W-:Y:S01]  /*7310*/  SHF.R.S32.HI R0, RZ, 0x18, R0 ;  /* 0x00000018ff007819 */ /* 0x000fe20000011400 */
[----:B------:R-:W-:Y:S01]  /*7320*/  IMAD R17, R2, R40, R17 ;  /* 0x0000002802117224 */ /* 0x000fe200078e0211 */
[----:B------:R-:W-:Y:S01]  /*7330*/  SHF.R.S32.HI R2, RZ, 0x18, R48 ;  /* 0x00000018ff027819 */ /* 0x000fe20000011430 */
[----:B------:R-:W-:Y:S01]  /*7340*/  IMAD R22, R38, R26, RZ ;  /* 0x0000001a26167224 */ /* 0x000fe200078e02ff */
[----:B------:R-:W-:Y:S01]  /*7350*/  I2IP.S8.S32.SAT R14, R19, R14, RZ ;  /* 0x0000000e130e7239 */ /* 0x000fe200000014ff */
[-C--:B------:R-:W-:Y:S01]  /*7360*/  IMAD R18, R0, R40.reuse, R18 ;  /* 0x0000002800127224 */ /* 0x080fe200078e0212 */
[----:B------:R-:W-:Y:S01]  /*7370*/  SHF.R.S32.HI R0, RZ, 0x18, R5 ;  /* 0x00000018ff007819 */ /* 0x000fe20000011405 */
[-C--:B------:R-:W-:Y:S01]  /*7380*/  IMAD R23, R2, R40.reuse, R23 ;  /* 0x0000002802177224 */ /* 0x080fe200078e0217 */
[----:B------:R-:W-:Y:S01]  /*7390*/  SHF.R.S32.HI R2, RZ, 0x18, R49 ;  /* 0x00000018ff027819 */ /* 0x000fe20000011431 */
[-C--:B------:R-:W-:Y:S01]  /*73a0*/  IMAD R20, R3, R40.reuse, R20 ;  /* 0x0000002803147224 */ /* 0x080fe200078e0214 */
[----:B------:R-:W-:Y:S01]  /*73b0*/  SHF.L.U32 R3, R50, 0x8, RZ ;  /* 0x0000000832037819 */ /* 0x000fe200000006ff */
[----:B------:R-:W-:Y:S01]  /*73c0*/  IMAD R21, R4, R40, R21 ;  /* 0x0000002804157224 */ /* 0x000fe200078e0215 */
[----:B------:R-:W-:Y:S01]  /*73d0*/  SHF.R.S32.HI R5, RZ, 0x18, R51 ;  /* 0x00000018ff057819 */ /* 0x000fe20000011433 */
[----:B------:R-:W-:Y:S01]  /*73e0*/  IMAD R27, R38, R27, RZ ;  /* 0x0000001b261b7224 */ /* 0x000fe200078e02ff */
[----:B------:R-:W-:Y:S01]  /*73f0*/  SHF.R.S32.HI R3, RZ, 0x18, R3 ;  /* 0x00000018ff037819 */ /* 0x000fe20000011403 */
[----:B------:R-:W-:Y:S01]  /*7400*/  IMAD.U32 R4, R50, 0x10000, RZ ;  /* 0x0001000032047824 */ /* 0x000fe200078e00ff */
[----:B------:R-:W-:Y:S01]  /*7410*/  I2IP.S8.S32.SAT R18, R23, R18, RZ ;  /* 0x0000001217127239 */ /* 0x000fe200000014ff */
[-C--:B------:R-:W-:Y:S01]  /*7420*/  IMAD R22, R0, R40.reuse, R22 ;  /* 0x0000002800167224 */ /* 0x080fe200078e0216 */
[----:B------:R-:W-:Y:S01]  /*7430*/  PRMT R0, R50, 0x8880, RZ ;  /* 0x0000888032007816 */ /* 0x000fe200000000ff */
[----:B------:R-:W-:Y:S01]  /*7440*/  IMAD R27, R2, R40, R27 ;  /* 0x00000028021b7224 */ /* 0x000fe200078e021b */
[----:B------:R-:W-:Y:S01]  /*7450*/  SHF.R.S32.HI R2, RZ, 0x18, R4 ;  /* 0x00000018ff027819 */ /* 0x000fe20000011404 */
[----:B------:R-:W-:Y:S01]  /*7460*/  IMAD R26, R38, R30, RZ ;  /* 0x0000001e261a7224 */ /* 0x000fe200078e02ff */
[----:B------:R-:W-:Y:S01]  /*7470*/  I2IP.S8.S32.SAT R58, R9, R8, R10 ;  /* 0x00000008093a7239 */ /* 0x000fe2000000140a */
[-C--:B------:R-:W-:Y:S01]  /*7480*/  IMAD R24, R0, R40.reuse, R24 ;  /* 0x0000002800187224 */ /* 0x080fe200078e0218 */
[----:B------:R-:W-:Y:S01]  /*7490*/  SHF.R.S32.HI R0, RZ, 0x18, R50 ;  /* 0x00000018ff007819 */ /* 0x000fe20000011432 */
[-C--:B------:R-:W-:Y:S01]  /*74a0*/  IMAD R25, R2, R40.reuse, R25 ;  /* 0x0000002802197224 */ /* 0x080fe200078e0219 */
[----:B------:R-:W-:Y:S01]  /*74b0*/  PRMT R2, R51, 0x8880, RZ ;  /* 0x0000888033027816 */ /* 0x000fe200000000ff */
[----:B------:R-:W-:Y:S01]  /*74c0*/  IMAD R26, R3, R40, R26 ;  /* 0x00000028031a7224 */ /* 0x000fe200078e021a */
[----:B------:R-:W-:Y:S01]  /*74d0*/  SHF.L.U32 R3, R51, 0x10, RZ ;  /* 0x0000001033037819 */ /* 0x000fe200000006ff */
[----:B------:R-:W-:Y:S01]  /*74e0*/  IMAD R31, R38, R31, RZ ;  /* 0x0000001f261f7224 */ /* 0x000fe200078e02ff */
[----:B------:R-:W-:Y:S01]  /*74f0*/  I2IP.S8.S32.SAT R59, R13, R12, R14 ;  /* 0x0000000c0d3b7239 */ /* 0x000fe2000000140e */
[----:B------:R-:W-:Y:S01]  /*7500*/  IMAD.SHL.U32 R4, R51, 0x100, RZ ;  /* 0x0000010033047824 */ /* 0x000fe200078e00ff */
[----:B------:R-:W-:Y:S01]  /*7510*/  SHF.R.S32.HI R3, RZ, 0x18, R3 ;  /* 0x00000018ff037819 */ /* 0x000fe20000011403 */
[----:B------:R-:W-:Y:S01]  /*7520*/  IMAD R31, R0, R40, R31 ;  /* 0x00000028001f7224 */ /* 0x000fe200078e021f */
[----:B------:R-:W-:Y:S01]  /*7530*/  I2IP.S8.S32.SAT R16, R17, R16, R18 ;  /* 0x0000001011107239 */ /* 0x000fe20000001412 */
[----:B------:R1:W-:Y:S01]  /*7540*/  STS.128 [R74+UR43+0x4200], R56 ;  /* 0x004200384a007988 */ /* 0x0003e20008000c2b */
[----:B------:R-:W-:Y:S01]  /*7550*/  SHF.R.S32.HI R4, RZ, 0x18, R4 ;  /* 0x00000018ff047819 */ /* 0x000fe20000011404 */
[----:B------:R-:W-:Y:S01]  /*7560*/  IMAD R28, R2, R40, R28 ;  /* 0x00000028021c7224 */ /* 0x000fe200078e021c */
[----:B------:R-:W-:Y:S01]  /*7570*/  I2IP.S8.S32.SAT R22, R27, R22, RZ ;  /* 0x000000161b167239 */ /* 0x000fe200000014ff */
[C---:B------:R-:W-:Y:S01]  /*7580*/  IMAD R30, R38.reuse, R34, RZ ;  /* 0x00000022261e7224 */ /* 0x040fe200078e02ff */
[----:B------:R-:W-:Y:S01]  /*7590*/  I2IP.S8.S32.SAT R18, R31, R26, RZ ;  /* 0x0000001a1f127239 */ /* 0x000fe200000014ff */
[----:B------:R-:W-:Y:S01]  /*75a0*/  IMAD R29, R3, R40, R29 ;  /* 0x00000028031d7224 */ /* 0x000fe200078e021d */
[----:B------:R-:W-:Y:S01]  /*75b0*/  I2IP.S8.S32.SAT R17, R21, R20, R22 ;  /* 0x0000001415117239 */ /* 0x000fe20000001416 */
[----:B------:R-:W-:Y:S01]  /*75c0*/  IMAD R35, R38, R35, RZ ;  /* 0x0000002326237224 */ /* 0x000fe200078e02ff */
[----:B------:R-:W-:Y:S01]  /*75d0*/  I2IP.S8.S32.SAT R18, R25, R24, R18 ;  /* 0x0000001819127239 */ /* 0x000fe20000001412 */
[-C--:B------:R-:W-:Y:S01]  /*75e0*/  IMAD R30, R4, R40.reuse, R30 ;  /* 0x00000028041e7224 */ /* 0x080fe200078e021e */
[----:B------:R-:W-:Y:S01]  /*75f0*/  LEA R0, R83, UR43, 0x3 ;  /* 0x0000002b53007c11 */ /* 0x000fe2000f8e18ff */
[----:B------:R-:W-:Y:S01]  /*7600*/  IMAD R35, R5, R40, R35 ;  /* 0x0000002805237224 */ /* 0x000fe200078e0223 */
[----:B------:R-:W-:Y:S04]  /*7610*/  @P6 SHF.L.U32 R2, R82, 0x1f, RZ ;  /* 0x0000001f52026819 */ /* 0x000fe800000006ff */
[----:B------:R-:W-:Y:S04]  /*7620*/  I2IP.S8.S32.SAT R19, R35, R30, RZ ;  /* 0x0000001e23137239 */ /* 0x000fe800000014ff */
[----:B------:R-:W-:Y:S05]  /*7630*/  I2IP.S8.S32.SAT R19, R29, R28, R19 ;  /* 0x0000001c1d137239 */ /* 0x000fea0000001413 */
[----:B------:R1:W-:Y:S01]  /*7640*/  STS.128 [R88+0x4200], R16 ;  /* 0x0042001058007388 */ /* 0x0003e20000000c00 */
[----:B------:R-:W-:Y:S01]  /*7650*/  @!PT LDS RZ, [RZ] ;  /* 0x00000000fffff984 */ /* 0x000fe20000000800 */
[----:B------:R-:W-:Y:S01]  /*7660*/  @!PT LDS RZ, [RZ] ;  /* 0x00000000fffff984 */ /* 0x000fe20000000800 */
[----:B------:R-:W-:Y:S01]  /*7670*/  @!PT LDS RZ, [RZ] ;  /* 0x00000000fffff984 */ /* 0x000fe20000000800 */
[----:B------:R-:W-:Y:S01]  /*7680*/  @!PT LDS RZ, [RZ] ;  /* 0x00000000fffff984 */ /* 0x000fe20000000800 */
[----:B------:R2:W-:Y:S07]  /*7690*/  MEMBAR.ALL.CTA ;  /* 0x0000000000007992 */ /* 0x0005ee0000008000 */
[----:B--2---:R-:W2:Y:S02]  /*76a0*/  FENCE.VIEW.ASYNC.S ;  /* 0x00000000000073c6 */ /* 0x004ea40000000000 */
[----:B--2---:R-:W-:Y:S06]  /*76b0*/  BAR.SYNC.DEFER_BLOCKING 0x1, 0x80 ;  /* 0x0042000000007b1d */ /* 0x004fec0000010000 */
[----:B------:R-:W-:Y:S05]  /*76c0*/  @P0 BRA `(.L_x_121) ;  /* 0x00000000003c0947 */ /* 0x000fea0003800000 */
[----:B------:R-:W2:Y:S01]  /*76d0*/  LDCU.64 UR6, c[0x0][0x348] ;  /* 0x00006900ff0677ac */ /* 0x000ea20008000a00 */
[----:B------:R-:W-:Y:S01]  /*76e0*/  UIADD3 UR4, UPT, UPT, UR43, 0x4200, URZ ;  /* 0x000042002b047890 */ /* 0x000fe2000fffe0ff */
[----:B------:R-:W-:Y:S01]  /*76f0*/  UMOV UR51, UR36 ;  /* 0x0000002400337c82 */ /* 0x000fe20008000000 */
[----:B------:R-:W-:Y:S02]  /*7700*/  UIADD3 UR9, UPT, UPT, UR49, 0x80, URZ ;  /* 0x0000008031097890 */ /* 0x000fe4000fffe0ff */
[----:B------:R-:W-:Y:S02]  /*7710*/  UIADD3 UR8, UPT, UPT, UR43, 0x4a00, URZ ;  /* 0x00004a002b087890 */ /* 0x000fe4000fffe0ff */
[----:B------:R-:W-:Y:S01]  /*7720*/  MOV R86, UR4 ;  /* 0x0000000400567c02 */ /* 0x000fe20008000f00 */
[----:B------:R-:W-:Y:S01]  /*7730*/  UMOV UR10, UR50 ;  /* 0x00000032000a7c82 */ /* 0x000fe20008000000 */
[----:B------:R-:W-:Y:S02]  /*7740*/  UMOV UR11, UR36 ;  /* 0x00000024000b7c82 */ /* 0x000fe40008000000 */
[----:B------:R-:W-:Y:S01]  /*7750*/  R2UR UR48, R86 ;  /* 0x00000000563072ca */ /* 0x000fe200000e0000 */
[----:B--2---:R-:W-:Y:S04]  /*7760*/  UIADD3 UR4, UP0, UPT, UR6, 0x680, URZ ;  /* 0x0000068006047890 */ /* 0x004fe8000ff1e0ff */
[----:B------:R-:W-:Y:S09]  /*7770*/  UIADD3.X UR5, UPT, UPT, URZ, UR7, URZ, UP0, !UPT ;  /* 0x00000007ff057290 */ /* 0x000ff200087fe4ff */
[----:B------:R2:W-:Y:S01]  /*7780*/  UTMASTG.3D [UR48], [UR4] ;  /* 0x00000030040073b5 */ /* 0x0005e20008010000 */
[----:B------:R2:W-:Y:S01]  /*7790*/  UTMASTG.3D [UR8], [UR4] ;  /* 0x00000008040073b5 */ /* 0x0005e20008010000 */
[----:B------:R0:W-:Y:S01]  /*77a0*/  UTMACMDFLUSH ;  /* 0x00000000000079b7 */ /* 0x0001e20000000000 */
[----:B--2---:R-:W-:Y:S04]  /*77b0*/  DEPBAR.LE SB0, 0x1 ;  /* 0x000080400000791a */ /* 0x004fe80000000000 */
.L_x_121:
[----:B------:R-:W-:Y:S05]  /*77c0*/  BSYNC.RECONVERGENT B0 ;  /* 0x0000000000007941 */ /* 0x000fea0003800200 */
.L_x_120:
[----:B------:R-:W-:Y:S06]  /*77d0*/  BAR.SYNC.DEFER_BLOCKING 0x1, 0x80 ;  /* 0x0042000000007b1d */ /* 0x000fec0000010000 */
[----:B------:R-:W2:Y:S01]  /*77e0*/  @P6 SYNCS.PHASECHK.TRANS64.TRYWAIT P0, [R0+URZ+0x80], R2 ;  /* 0x00008002000065a7 */ /* 0x000ea200080011ff */
[----:B------:R-:W-:Y:S01]  /*77f0*/  BSSY B1, `(.L_x_122) ;  /* 0x000001f000017945 */ /* 0x000fe20003800000 */
[----:B--2---:R-:W-:Y:S03]  /*7800*/  @P6 SEL R52, RZ, 0x1, !P0 ;  /* 0x00000001ff346807 */ /* 0x004fe60004000000 */
[----:B------:R-:W-:Y:S05]  /*7810*/  @!P6 BRA `(.L_x_123) ;  /* 0x000000000070e947 */ /* 0x000fea0003800000 */
[----:B------:R-:W-:Y:S01]  /*7820*/  ISETP.NE.AND P1, PT, R53, RZ, PT ;  /* 0x000000ff3500720c */ /* 0x000fe20003f25270 */
[----:B------:R-:W-:Y:S01]  /*7830*/  BSSY B0, `(.L_x_124) ;  /* 0x0000008000007945 */ /* 0x000fe20003800000 */
[----:B------:R-:W-:Y:S11]  /*7840*/  ISETP.NE.AND P0, PT, R52, RZ, PT ;  /* 0x000000ff3400720c */ /* 0x000ff60003f05270 */
[----:B------:R-:W-:Y:S04]  /*7850*/  @P1 IMAD R4, R83, 0x1000, R55 ;  /* 0x0000100053041824 */ /* 0x000fe800078e0237 */
[----:B------:R-:W-:Y:S01]  /*7860*/  @P1 IMAD.IADD R3, R54, 0x1, R4 ;  /* 0x0000000136031824 */ /* 0x000fe200078e0204 */
[----:B------:R-:W-:Y:S06]  /*7870*/  @P0 BRA `(.L_x_125) ;  /* 0x00000000000c0947 */ /* 0x000fec0003800000 */
[----:B------:R-:W-:Y:S04]  /*7880*/  SHF.L.U32 R2, R82, 0x1f, RZ ;  /* 0x0000001f52027819 */ /* 0x000fe800000006ff */
[----:B------:R-:W2:Y:S02]  /*7890*/  SYNCS.PHASECHK.TRANS64.TRYWAIT P0, [R0+URZ+0x80], R2 ;  /* 0x00008002000075a7 */ /* 0x000ea400080011ff */
[----:B--2---:R-:W-:Y:S05]  /*78a0*/  @!P0 BRA `(.L_x_126) ;  /* 0x0000003400c08947 */ /* 0x004fea0003800000 */
.L_x_125:
[----:B------:R-:W-:Y:S05]  /*78b0*/  BSYNC B0 ;  /* 0x0000000000007941 */ /* 0x000fea0003800000 */
.L_x_124:
[----:B------:R-:W-:Y:S01]  /*78c0*/  ISETP.NE.AND P0, PT, R53, RZ, PT ;  /* 0x000000ff3500720c */ /* 0x000fe20003f05270 */
[----:B--2---:R-:W-:Y:S02]  /*78d0*/  VIADD R2, R0, 0xa0 ;  /* 0x000000a000027836 */ /* 0x004fe40000000000 */
[----:B------:R-:W-:Y:S02]  /*78e0*/  IMAD.U32 R0, RZ, RZ, UR46 ;  /* 0x0000002eff007e24 */ /* 0x000fe4000f8e00ff */
[----:B------:R-:W-:Y:S03]  /*78f0*/  VIADD R83, R83, 0x1 ;  /* 0x0000000153537836 */ /* 0x000fe60000000000 */
[----:B------:R-:W-:Y:S05]  /*7900*/  PRMT R0, R0, 0x654, R2 ;  /* 0x0000065400007816 */ /* 0x000fea0000000002 */
[----:B------:R2:W3:Y:S04]  /*7910*/  @P0 LDS.128 R44, [R4+0x200] ;  /* 0x00020000042c0984 */ /* 0x0004e80000000c00 */
[----:B------:R2:W4:Y:S01]  /*7920*/  @P0 LDS.128 R48, [R3+0x200] ;  /* 0x0002000003300984 */ /* 0x0005220000000c00 */
[C---:B------:R-:W-:Y:S01]  /*7930*/  ISETP.NE.AND P0, PT, R83.reuse, 0x4, PT ;  /* 0x000000045300780c */ /* 0x040fe20003f05270 */
[----:B------:R-:W-:Y:S01]  /*7940*/  @!PT LDS RZ, [RZ] ;  /* 0x00000000fffff984 */ /* 0x000fe20000000800 */
[----:B------:R-:W-:Y:S01]  /*7950*/  @!PT LDS RZ, [RZ] ;  /* 0x00000000fffff984 */ /* 0x000fe20000000800 */
[----:B------:R-:W-:Y:S01]  /*7960*/  @!PT LDS RZ, [RZ] ;  /* 0x00000000fffff984 */ /* 0x000fe20000000800 */
[----:B------:R-:W-:Y:S01]  /*7970*/  @!PT LDS RZ, [RZ] ;  /* 0x00000000fffff984 */ /* 0x000fe20000000800 */
[----:B------:R5:W-:Y:S06]  /*7980*/  MEMBAR.ALL.CTA ;  /* 0x0000000000007992 */ /* 0x000bec0000008000 */
[----:B-----5:R-:W5:Y:S01]  /*7990*/  FENCE.VIEW.ASYNC.S ;  /* 0x00000000000073c6 */ /* 0x020f620000000000 */
[----:B------:R-:W-:Y:S01]  /*79a0*/  SEL R83, R83, RZ, P0 ;  /* 0x000000ff53537207 */ /* 0x000fe20000000000 */
[----:B-----5:R5:W-:Y:S02]  /*79b0*/  SYNCS.ARRIVE.TRANS64.RED.A1T0 RZ, [R0+URZ], RZ ;  /* 0x000000ff00ff79a7 */ /* 0x020be400081004ff */
[----:B-----5:R-:W-:Y:S04]  /*79c0*/  SEL R0, RZ, 0x1, P0 ;  /* 0x00000001ff007807 */ /* 0x020fe80000000000 */
[----:B--23--:R-:W-:Y:S02]  /*79d0*/  LOP3.LUT R82, R82, R0, RZ, 0x3c, !PT ;  /* 0x0000000052527212 */ /* 0x00cfe400078e3cff */
.L_x_123:
[----:B------:R-:W-:Y:S05]  /*79e0*/  BSYNC B1 ;  /* 0x0000000000017941 */ /* 0x000fea0003800000 */
.L_x_122:
[----:B------:R-:W-:Y:S05]  /*79f0*/  VIADD R0, R39, 0x20 ;  /* 0x0000002027007836 */ /* 0x000fea0000000000 */
[----:B------:R-:W-:Y:S04]  /*7a00*/  SHF.R.U32.HI R0, RZ, 0x15, R0 ;  /* 0x00000015ff007819 */ /* 0x000fe80000011600 */
[----:B------:R-:W-:Y:S11]  /*7a10*/  LOP3.LUT P0, RZ, R0, 0x3, R77, 0x48, !PT ;  /* 0x0000000300ff7812 */ /* 0x000ff6000780484d */
[----:B------:R-:W-:Y:S02]  /*7a20*/  @!UPT UIADD3 URZ, UPT, UPT, URZ, URZ, URZ ;  /* 0x000000fffffff290 */ /* 0x000fe4000fffe0ff */
[----:B------:R-:W-:Y:S05]  /*7a30*/  @!P0 BRA `(.L_x_127) ;  /* 0x0000000000408947 */ /* 0x000fea0003800000 */
[----:B------:R-:W2:Y:S01]  /*7a40*/  LDCU.64 UR8, c[0x4][0x78] ;  /* 0x01000f00ff0877ac */ /* 0x000ea20008000a00 */
[----:B------:R-:W-:Y:S01]  /*7a50*/  MOV R3, 0x0 ;  /* 0x0000000000037802 */ /* 0x000fe20000000f00 */
[----:B------:R-:W-:Y:S02]  /*7a60*/  HFMA2 R12, -RZ, RZ, 0, 5.9604644775390625e-08 ;  /* 0x00000001ff0c7431 */ /* 0x000fe400000001ff */
[----:B------:R-:W-:Y:S02]  /*7a70*/  IMAD.MOV.U32 R8, RZ, RZ, 0x192 ;  /* 0x00000192ff087424 */ /* 0x000fe400078e00ff */
[----:B------:R-:W-:Y:S01]  /*7a80*/  IMAD.MOV.U32 R13, RZ, RZ, RZ ;  /* 0x000000ffff0d7224 */ /* 0x000fe200078e00ff */
[----:B------:R-:W3:Y:S01]  /*7a90*/  LDCU.64 UR6, c[0x4][0x80] ;  /* 0x01001000ff0677ac */ /* 0x000ee20008000a00 */
[----:B------:R-:W1:Y:S01]  /*7aa0*/  LDC.64 R2, c[0x4][R3] ;  /* 0x0100000003027b82 */ /* 0x000e620000000a00 */
[----:B------:R-:W5:Y:S01]  /*7ab0*/  LDCU.64 UR4, c[0x4][0x18] ;  /* 0x01000300ff0477ac */ /* 0x000f620008000a00 */
[----:B--2---:R-:W-:Y:S01]  /*7ac0*/  MOV R5, UR9 ;  /* 0x0000000900057c02 */ /* 0x004fe20008000f00 */
[----:B------:R-:W-:Y:S01]  /*7ad0*/  IMAD.U32 R4, RZ, RZ, UR8 ;  /* 0x00000008ff047e24 */ /* 0x000fe2000f8e00ff */
[----:B---3--:R-:W-:Y:S01]  /*7ae0*/  MOV R7, UR7 ;  /* 0x0000000700077c02 */ /* 0x008fe20008000f00 */
[----:B------:R-:W-:Y:S01]  /*7af0*/  IMAD.U32 R6, RZ, RZ, UR6 ;  /* 0x00000006ff067e24 */ /* 0x000fe2000f8e00ff */
[----:B-----5:R-:W-:Y:S01]  /*7b00*/  MOV R11, UR5 ;  /* 0x00000005000b7c02 */ /* 0x020fe20008000f00 */
[----:B------:R-:W-:Y:S02]  /*7b10*/  IMAD.U32 R10, RZ, RZ, UR4 ;  /* 0x00000004ff0a7e24 */ /* 0x000fe4000f8e00ff */
[----:B------:R-:W-:Y:S07]  /*7b20*/  LEPC R20, `(.L_x_127) ;  /* 0x000000001014794e */ /* 0x000fee0000000000 */
[----:B-1--4-:R-:W-:Y:S05]  /*7b30*/  CALL.ABS.NOINC R2 ;  /* 0x0000000002007343 */ /* 0x012fea0003c00000 */
.L_x_127:
[C---:B------:R-:W-:Y:S01]  /*7b40*/  SHF.L.U32 R2, R44.reuse, 0x10, RZ ;  /* 0x000000102c027819 */ /* 0x040fe200000006ff */
[----:B------:R-:W-:Y:S05]  /*7b50*/  WARPSYNC.ALL ;  /* 0x0000000000007948 */ /* 0x000fea0003800000 */
[----:B------:R-:W-:Y:S01]  /*7b60*/  R2UR UR4, R39 ;  /* 0x00000000270472ca */ /* 0x000fe200000e0000 */
[----:B------:R-:W-:Y:S01]  /*7b70*/  BSSY.RECONVERGENT B0, `(.L_x_128) ;  /* 0x000009e000007945 */ /* 0x000fe20003800200 */
[C---:B------:R-:W-:Y:S02]  /*7b80*/  PRMT R3, R44.reuse, 0x8880, RZ ;  /* 0x000088802c037816 */ /* 0x040fe400000000ff */
[----:B------:R-:W-:Y:S02]  /*7b90*/  SHF.L.U32 R41, R44, 0x8, RZ ;  /* 0x000000082c297819 */ /* 0x000fe400000006ff */
[C---:B------:R-:W-:Y:S02]  /*7ba0*/  SHF.L.U32 R42, R45.reuse, 0x10, RZ ;  /* 0x000000102d2a7819 */ /* 0x040fe400000006ff */
[----:B------:R-:W-:Y:S02]  /*7bb0*/  SHF.L.U32 R43, R45, 0x8, RZ ;  /* 0x000000082d2b7819 */ /* 0x000fe400000006ff */
[----:B------:R-:W-:Y:S02]  /*7bc0*/  SHF.R.S32.HI R42, RZ, 0x18, R42 ;  /* 0x00000018ff2a7819 */ /* 0x000fe4000001142a */
[----:B------:R-:W-:Y:S01]  /*7bd0*/  SHF.R.S32.HI R43, RZ, 0x18, R43 ;  /* 0x00000018ff2b7819 */ /* 0x000fe2000001142b */
[----:B-1----:R-:W1:Y:S01]  /*7be0*/  LDTM.x32 R4, tmem[UR4+0x20] ;  /* 0x00002004000479ee */ /* 0x002e6200082c0000 */
[----:B------:R-:W-:Y:S02]  /*7bf0*/  ISETP.NE.AND P0, PT, R87, RZ, PT ;  /* 0x000000ff5700720c */ /* 0x000fe40003f05270 */
[----:B------:R-:W-:Y:S01]  /*7c00*/  ISETP.NE.AND P6, PT, R60, RZ, PT ;  /* 0x000000ff3c00720c */ /* 0x000fe20003fc5270 */
        /* <DEDUP_REMOVED lines=9> */
[----:B------:R-:W-:Y:S02]  /*7ca0*/  IMAD R7, R38, R7, RZ ;  /* 0x0000000726077224 */ /* 0x000fe400078e02ff */
[-C--:B------:R-:W-:Y:S02]  /*7cb0*/  IMAD R3, R5, R40.reuse, R3 ;  /* 0x0000002805037224 */ /* 0x080fe400078e0203 */
[----:B------:R-:W-:Y:S02]  /*7cc0*/  IMAD R7, R4, R40, R7 ;  /* 0x0000002804077224 */ /* 0x000fe400078e0207 */
[C---:B------:R-:W-:Y:S02]  /*7cd0*/  IMAD R4, R38.reuse, R8, RZ ;  /* 0x0000000826047224 */ /* 0x040fe400078e02ff */
[C---:B------:R-:W-:Y:S01]  /*7ce0*/  IMAD R8, R38.reuse, R12, RZ ;  /* 0x0000000c26087224 */ /* 0x040fe200078e02ff */
[----:B------:R-:W-:Y:S01]  /*7cf0*/  I2IP.S8.S32.SAT R56, R7, R3, RZ ;  /* 0x0000000307387239 */ /* 0x000fe200000014ff */
[----:B------:R-:W-:Y:S01]  /*7d00*/  IMAD R5, R38, R9, RZ ;  /* 0x0000000926057224 */ /* 0x000fe200078e02ff */
[----:B------:R-:W-:Y:S01]  /*7d10*/  PRMT R7, R46, 0x8880, RZ ;  /* 0x000088802e077816 */ /* 0x000fe200000000ff */
[----:B------:R-:W-:Y:S01]  /*7d20*/  IMAD R12, R38, R16, RZ ;  /* 0x00000010260c7224 */ /* 0x000fe200078e02ff */
[----:B------:R-:W-:Y:S01]  /*7d30*/  I2IP.S8.S32.SAT R56, R2, R0, R56 ;  /* 0x0000000002387239 */ /* 0x000fe20000001438 */
[C---:B------:R-:W-:Y:S01]  /*7d40*/  IMAD R9, R38.reuse, R13, RZ ;  /* 0x0000000d26097224 */ /* 0x040fe200078e02ff */
[----:B------:R-:W-:Y:S01]  /*7d50*/  SHF.R.S32.HI R3, RZ, 0x18, R45 ;  /* 0x00000018ff037819 */ /* 0x000fe2000001142d */
[----:B------:R-:W-:Y:S01]  /*7d60*/  IMAD R16, R38, R20, RZ ;  /* 0x0000001426107224 */ /* 0x000fe200078e02ff */
[----:B----4-:R-:W-:Y:S01]  /*7d70*/  SHF.L.U32 R0, R48, 0x10, RZ ;  /* 0x0000001030007819 */ /* 0x010fe200000006ff */
[----:B------:R-:W-:Y:S01]  /*7d80*/  IMAD R13, R38, R17, RZ ;  /* 0x00000011260d7224 */ /* 0x000fe200078e02ff */
[----:B------:R-:W-:Y:S01]  /*7d90*/  SHF.L.U32 R2, R48, 0x8, RZ ;  /* 0x0000000830027819 */ /* 0x000fe200000006ff */
[C---:B------:R-:W-:Y:S01]  /*7da0*/  IMAD R20, R38.reuse, R24, RZ ;  /* 0x0000001826147224 */ /* 0x040fe200078e02ff */
[----:B------:R-:W-:Y:S01]  /*7db0*/  SHF.R.S32.HI R0, RZ, 0x18, R0 ;  /* 0x00000018ff007819 */ /* 0x000fe20000011400 */
[C---:B------:R-:W-:Y:S01]  /*7dc0*/  IMAD R17, R38.reuse, R21, RZ ;  /* 0x0000001526117224 */ /* 0x040fe200078e02ff */
[----:B------:R-:W-:Y:S01]  /*7dd0*/  SHF.R.S32.HI R2, RZ, 0x18, R2 ;  /* 0x00000018ff027819 */ /* 0x000fe20000011402 */
[C---:B------:R-:W-:Y:S02]  /*7de0*/  IMAD R24, R38.reuse, R28, RZ ;  /* 0x0000001c26187224 */ /* 0x040fe400078e02ff */
[C---:B------:R-:W-:Y:S02]  /*7df0*/  IMAD R6, R38.reuse, R10, RZ ;  /* 0x0000000a26067224 */ /* 0x040fe400078e02ff */
[C---:B------:R-:W-:Y:S02]  /*7e00*/  IMAD R21, R38.reuse, R25, RZ ;  /* 0x0000001926157224 */ /* 0x040fe400078e02ff */
[----:B------:R-:W-:Y:S01]  /*7e10*/  IMAD R28, R38, R32, RZ ;  /* 0x00000020261c7224 */ /* 0x000fe200078e02ff */
[----:B------:R-:W-:Y:S01]  /*7e20*/  SHF.L.U32 R32, R46, 0x10, RZ ;  /* 0x000000102e207819 */ /* 0x000fe200000006ff */
[-C--:B------:R-:W-:Y:S02]  /*7e30*/  IMAD R4, R41, R40.reuse, R4 ;  /* 0x0000002829047224 */ /* 0x080fe400078e0204 */
[----:B------:R-:W-:Y:S01]  /*7e40*/  IMAD R25, R38, R29, RZ ;  /* 0x0000001d26197224 */ /* 0x000fe200078e02ff */
[----:B------:R-:W-:Y:S01]  /*7e50*/  SHF.R.S32.HI R32, RZ, 0x18, R32 ;  /* 0x00000018ff207819 */ /* 0x000fe20000011420 */
[----:B------:R-:W-:Y:S02]  /*7e60*/  IMAD R5, R42, R40, R5 ;  /* 0x000000282a057224 */ /* 0x000fe400078e0205 */
[----:B------:R-:W-:Y:S01]  /*7e70*/  IMAD R29, R38, R33, RZ ;  /* 0x00000021261d7224 */ /* 0x000fe200078e02ff */
[----:B------:R-:W-:Y:S01]  /*7e80*/  SHF.L.U32 R33, R46, 0x8, RZ ;  /* 0x000000082e217819 */ /* 0x000fe200000006ff */
[C---:B------:R-:W-:Y:S02]  /*7e90*/  IMAD R11, R38.reuse, R11, RZ ;  /* 0x0000000b260b7224 */ /* 0x040fe400078e02ff */
[C---:B------:R-:W-:Y:S01]  /*7ea0*/  IMAD R10, R38.reuse, R14, RZ ;  /* 0x0000000e260a7224 */ /* 0x040fe200078e02ff */
[----:B------:R-:W-:Y:S01]  /*7eb0*/  SHF.R.S32.HI R33, RZ, 0x18, R33 ;  /* 0x00000018ff217819 */ /* 0x000fe20000011421 */
[----:B------:R-:W-:Y:S02]  /*7ec0*/  IMAD R6, R43, R40, R6 ;  /* 0x000000282b067224 */ /* 0x000fe400078e0206 */
[C---:B------:R-:W-:Y:S02]  /*7ed0*/  IMAD R14, R38.reuse, R18, RZ ;  /* 0x00000012260e7224 */ /* 0x040fe400078e02ff */
[C---:B------:R-:W-:Y:S02]  /*7ee0*/  IMAD R18, R38.reuse, R22, RZ ;  /* 0x0000001626127224 */ /* 0x040fe400078e02ff */
[----:B------:R-:W-:Y:S01]  /*7ef0*/  IMAD R11, R3, R40, R11 ;  /* 0x00000028030b7224 */ /* 0x000fe200078e020b */
[----:B------:R-:W-:Y:S01]  /*7f00*/  PRMT R3, R47, 0x8880, RZ ;  /* 0x000088802f037816 */ /* 0x000fe200000000ff */
[C---:B------:R-:W-:Y:S02]  /*7f10*/  IMAD R22, R38.reuse, R26, RZ ;  /* 0x0000001a26167224 */ /* 0x040fe400078e02ff */
[C---:B------:R-:W-:Y:S01]  /*7f20*/  IMAD R26, R38.reuse, R30, RZ ;  /* 0x0000001e261a7224 */ /* 0x040fe200078e02ff */
[----:B------:R-:W-:Y:S01]  /*7f30*/  I2IP.S8.S32.SAT R11, R11, R6, RZ ;  /* 0x000000060b0b7239 */ /* 0x000fe200000014ff */
[----:B------:R-:W-:Y:S01]  /*7f40*/  IMAD R8, R7, R40, R8 ;  /* 0x0000002807087224 */ /* 0x000fe200078e0208 */
[----:B------:R-:W-:Y:S01]  /*7f50*/  SHF.L.U32 R6, R47, 0x10, RZ ;  /* 0x000000102f067819 */ /* 0x000fe200000006ff */
[----:B------:R-:W-:Y:S01]  /*7f60*/  IMAD R30, R38, R34, RZ ;  /* 0x00000022261e7224 */ /* 0x000fe200078e02ff */
[----:B------:R-:W-:Y:S01]  /*7f70*/  SHF.R.S32.HI R34, RZ, 0x18, R46 ;  /* 0x00000018ff227819 */ /* 0x000fe2000001142e */
[----:B------:R-:W-:Y:S01]  /*7f80*/  IMAD R9, R32, R40, R9 ;  /* 0x0000002820097224 */ /* 0x000fe200078e0209 */
[----:B------:R-:W-:Y:S01]  /*7f90*/  SHF.R.S32.HI R6, RZ, 0x18, R6 ;  /* 0x00000018ff067819 */ /* 0x000fe20000011406 */
[----:B------:R-:W-:Y:S01]  /*7fa0*/  IMAD R15, R38, R15, RZ ;  /* 0x0000000f260f7224 */ /* 0x000fe200078e02ff */
[----:B------:R-:W-:Y:S01]  /*7fb0*/  I2IP.S8.S32.SAT R57, R5, R4, R11 ;  /* 0x0000000405397239 */ /* 0x000fe2000000140b */
[-C--:B------:R-:W-:Y:S01]  /*7fc0*/  IMAD R10, R33, R40.reuse, R10 ;  /* 0x00000028210a7224 */ /* 0x080fe200078e020a */
[----:B------:R-:W-:Y:S01]  /*7fd0*/  SHF.L.U32 R5, R49, 0x10, RZ ;  /* 0x0000001031057819 */ /* 0x000fe200000006ff */
[----:B------:R-:W-:Y:S01]  /*7fe0*/  IMAD.SHL.U32 R7, R47, 0x100, RZ ;  /* 0x000001002f077824 */ /* 0x000fe200078e00ff */
[----:B------:R-:W-:Y:S01]  /*7ff0*/  PRMT R4, R49, 0x8880, RZ ;  /* 0x0000888031047816 */ /* 0x000fe200000000ff */
[-C--:B------:R-:W-:Y:S01]  /*8000*/  IMAD R15, R34, R40.reuse, R15 ;  /* 0x00000028220f7224 */ /* 0x080fe200078e020f */
[----:B------:R-:W-:Y:S01]  /*8010*/  SHF.R.S32.HI R5, RZ, 0x18, R5 ;  /* 0x00000018ff057819 */ /* 0x000fe20000011405 */
[-C--:B------:R-:W-:Y:S01]  /*8020*/  IMAD R12, R3, R40.reuse, R12 ;  /* 0x00000028030c7224 */ /* 0x080fe200078e020c */
[----:B------:R-:W-:Y:S01]  /*8030*/  SHF.R.S32.HI R7, RZ, 0x18, R7 ;  /* 0x00000018ff077819 */ /* 0x000fe20000011407 */
[----:B------:R-:W-:Y:S01]  /*8040*/  IMAD R13, R6, R40, R13 ;  /* 0x00000028060d7224 */ /* 0x000fe200078e020d */
[----:B------:R-:W-:Y:S01]  /*8050*/  I2IP.S8.S32.SAT R15, R15, R10, RZ ;  /* 0x0000000a0f0f7239 */ /* 0x000fe200000014ff */
[----:B------:R-:W-:Y:S01]  /*8060*/  IMAD R19, R38, R19, RZ ;  /* 0x0000001326137224 */ /* 0x000fe200078e02ff */
[----:B------:R-:W-:Y:S01]  /*8070*/  SHF.R.S32.HI R10, RZ, 0x18, R47 ;  /* 0x00000018ff0a7819 */ /* 0x000fe2000001142f */
[----:B------:R-:W-:Y:S01]  /*8080*/  IMAD R14, R7, R40, R14 ;  /* 0x00000028070e7224 */ /* 0x000fe200078e020e */
[----:B------:R-:W-:Y:S01]  /*8090*/  PRMT R3, R48, 0x8880, RZ ;  /* 0x0000888030037816 */ /* 0x000fe200000000ff */
[----:B------:R-:W-:Y:S01]  /*80a0*/  IMAD R23, R38, R23, RZ ;  /* 0x0000001726177224 */ /* 0x000fe200078e02ff */
[----:B------:R-:W-:Y:S01]  /*80b0*/  I2IP.S8.S32.SAT R58, R9, R8, R15 ;  /* 0x00000008093a7239 */ /* 0x000fe2000000140f */
[-C--:B------:R-:W-:Y:S02]  /*80c0*/  IMAD R19, R10, R40.reuse, R19 ;  /* 0x000000280a137224 */ /* 0x080fe400078e0213 */
[-C--:B------:R-:W-:Y:S01]  /*80d0*/  IMAD R16, R3, R40.reuse, R16 ;  /* 0x0000002803107224 */ /* 0x080fe200078e0210 */
[----:B------:R-:W-:Y:S01]  /*80e0*/  SHF.R.S32.HI R3, RZ, 0x18, R48 ;  /* 0x00000018ff037819 */ /* 0x000fe20000011430 */
[----:B------:R-:W-:Y:S01]  /*80f0*/  IMAD R17, R0, R40, R17 ;  /* 0x0000002800117224 */ /* 0x000fe200078e0211 */
[----:B------:R-:W-:Y:S01]  /*8100*/  I2IP.S8.S32.SAT R14, R19, R14, RZ ;  /* 0x0000000e130e7239 */ /* 0x000fe200000014ff */
[----:B------:R-:W-:Y:S02]  /*8110*/  IMAD.SHL.U32 R0, R49, 0x100, RZ ;  /* 0x0000010031007824 */ /* 0x000fe400078e00ff */
[-C--:B------:R-:W-:Y:S01]  /*8120*/  IMAD R18, R2, R40.reuse, R18 ;  /* 0x0000002802127224 */ /* 0x080fe200078e0212 */
[----:B------:R-:W-:Y:S01]  /*8130*/  SHF.R.S32.HI R2, RZ, 0x18, R49 ;  /* 0x00000018ff027819 */ /* 0x000fe20000011431 */
[-C--:B------:R-:W-:Y:S01]  /*8140*/  IMAD R23, R3, R40.reuse, R23 ;  /* 0x0000002803177224 */ /* 0x080fe200078e0217 */
[----:B------:R-:W-:Y:S01]  /*8150*/  SHF.R.S32.HI R0, RZ, 0x18, R0 ;  /* 0x00000018ff007819 */ /* 0x000fe20000011400 */
[-C--:B------:R-:W-:Y:S01]  /*8160*/  IMAD R20, R4, R40.reuse, R20 ;  /* 0x0000002804147224 */ /* 0x080fe200078e0214 */
[C---:B------:R-:W-:Y:S01]  /*8170*/  SHF.L.U32 R4, R50.reuse, 0x10, RZ ;  /* 0x0000001032047819 */ /* 0x040fe200000006ff */
[-C--:B------:R-:W-:Y:S01]  /*8180*/  IMAD R21, R5, R40.reuse, R21 ;  /* 0x0000002805157224 */ /* 0x080fe200078e0215 */
[----:B------:R-:W-:Y:S01]  /*8190*/  PRMT R3, R50, 0x8880, RZ ;  /* 0x0000888032037816 */ /* 0x000fe200000000ff */
[----:B------:R-:W-:Y:S01]  /*81a0*/  IMAD R27, R38, R27, RZ ;  /* 0x0000001b261b7224 */ /* 0x000fe200078e02ff */
[----:B------:R-:W-:Y:S01]  /*81b0*/  SHF.L.U32 R5, R50, 0x8, RZ ;  /* 0x0000000832057819 */ /* 0x000fe200000006ff */
[-C--:B------:R-:W-:Y:S01]  /*81c0*/  IMAD R22, R0, R40.reuse, R22 ;  /* 0x0000002800167224 */ /* 0x080fe200078e0216 */
[----:B------:R-:W-:Y:S01]  /*81d0*/  SHF.R.S32.HI R4, RZ, 0x18, R4 ;  /* 0x00000018ff047819 */ /* 0x000fe20000011404 */
[-C--:B------:R-:W-:Y:S01]  /*81e0*/  IMAD R27, R2, R40.reuse, R27 ;  /* 0x00000028021b7224 */ /* 0x080fe200078e021b */
[----:B------:R-:W-:Y:S01]  /*81f0*/  SHF.R.S32.HI R5, RZ, 0x18, R5 ;  /* 0x00000018ff057819 */ /* 0x000fe20000011405 */
[-C--:B------:R-:W-:Y:S01]  /*8200*/  IMAD R24, R3, R40.reuse, R24 ;  /* 0x0000002803187224 */ /* 0x080fe200078e0218 */
[C---:B------:R-:W-:Y:S01]  /*8210*/  SHF.L.U32 R3, R51.reuse, 0x10, RZ ;  /* 0x0000001033037819 */ /* 0x040fe200000006ff */
[-C--:B------:R-:W-:Y:S01]  /*8220*/  IMAD R25, R4, R40.reuse, R25 ;  /* 0x0000002804197224 */ /* 0x080fe200078e0219 */
[----:B------:R-:W-:Y:S01]  /*8230*/  SHF.R.S32.HI R0, RZ, 0x18, R50 ;  /* 0x00000018ff007819 */ /* 0x000fe20000011432 */
[----:B------:R-:W-:Y:S01]  /*8240*/  IMAD R31, R38, R31, RZ ;  /* 0x0000001f261f7224 */ /* 0x000fe200078e02ff */
[----:B------:R-:W-:Y:S01]  /*8250*/  PRMT R2, R51, 0x8880, RZ ;  /* 0x0000888033027816 */ /* 0x000fe200000000ff */
[-C--:B------:R-:W-:Y:S01]  /*8260*/  IMAD R26, R5, R40.reuse, R26 ;  /* 0x00000028051a7224 */ /* 0x080fe200078e021a */
[----:B------:R-:W-:Y:S01]  /*8270*/  SHF.L.U32 R4, R51, 0x8, RZ ;  /* 0x0000000833047819 */ /* 0x000fe200000006ff */
[-C--:B------:R-:W-:Y:S01]  /*8280*/  IMAD R31, R0, R40.reuse, R31 ;  /* 0x00000028001f7224 */ /* 0x080fe200078e021f */
[----:B------:R-:W-:Y:S01]  /*8290*/  SHF.R.S32.HI R3, RZ, 0x18, R3 ;  /* 0x00000018ff037819 */ /* 0x000fe20000011403 */
[-C--:B------:R-:W-:Y:S01]  /*82a0*/  IMAD R28, R2, R40.reuse, R28 ;  /* 0x00000028021c7224 */ /* 0x080fe200078e021c */
[----:B------:R-:W-:Y:S01]  /*82b0*/  SHF.R.S32.HI R4, RZ, 0x18, R4 ;  /* 0x00000018ff047819 */ /* 0x000fe20000011404 */
[----:B------:R-:W-:Y:S01]  /*82c0*/  IMAD R35, R38, R35, RZ ;  /* 0x0000002326237224 */ /* 0x000fe200078e02ff */
[----:B------:R-:W-:Y:S01]  /*82d0*/  SHF.R.S32.HI R5, RZ, 0x18, R51 ;  /* 0x00000018ff057819 */ /* 0x000fe20000011433 */
[----:B------:R-:W-:Y:S01]  /*82e0*/  IMAD R29, R3, R40, R29 ;  /* 0x00000028031d7224 */ /* 0x000fe200078e021d */
[----:B------:R-:W-:Y:S01]  /*82f0*/  I2IP.S8.S32.SAT R59, R13, R12, R14 ;  /* 0x0000000c0d3b7239 */ /* 0x000fe2000000140e */
[----:B------:R-:W-:Y:S01]  /*8300*/  IMAD R30, R4, R40, R30 ;  /* 0x00000028041e7224 */ /* 0x000fe200078e021e */
[----:B------:R-:W-:Y:S01]  /*8310*/  I2IP.S8.S32.SAT R18, R23, R18, RZ ;  /* 0x0000001217127239 */ /* 0x000fe200000014ff */
[----:B------:R-:W-:Y:S01]  /*8320*/  IMAD R35, R5, R40, R35 ;  /* 0x0000002805237224 */ /* 0x000fe200078e0223 */
[----:B------:R-:W-:Y:S01]  /*8330*/  I2IP.S8.S32.SAT R22, R27, R22, RZ ;  /* 0x000000161b167239 */ /* 0x000fe200000014ff */
[----:B------:R1:W-:Y:S01]  /*8340*/  STS.128 [R74+UR43+0x5200], R56 ;  /* 0x005200384a007988 */ /* 0x0003e20008000c2b */
[----:B------:R-:W-:Y:S02]  /*8350*/  I2IP.S8.S32.SAT R26, R31, R26, RZ ;  /* 0x0000001a1f1a7239 */ /* 0x000fe400000014ff */
[----:B------:R-:W-:Y:S02]  /*8360*/  I2IP.S8.S32.SAT R19, R35, R30, RZ ;  /* 0x0000001e23137239 */ /* 0x000fe400000014ff */
[----:B------:R-:W-:Y:S02]  /*8370*/  I2IP.S8.S32.SAT R16, R17, R16, R18 ;  /* 0x0000001011107239 */ /* 0x000fe40000001412 */
[----:B------:R-:W-:Y:S02]  /*8380*/  I2IP.S8.S32.SAT R17, R21, R20, R22 ;  /* 0x0000001415117239 */ /* 0x000fe40000001416 */
[----:B------:R-:W-:Y:S02]  /*8390*/  I2IP.S8.S32.SAT R18, R25, R24, R26 ;  /* 0x0000001819127239 */ /* 0x000fe4000000141a */
[----:B------:R-:W-:Y:S02]  /*83a0*/  I2IP.S8.S32.SAT R19, R29, R28, R19 ;  /* 0x0000001c1d137239 */ /* 0x000fe40000001413 */
[----:B------:R-:W-:Y:S02]  /*83b0*/  LEA R0, R83, UR43, 0x3 ;  /* 0x0000002b53007c11 */ /* 0x000fe4000f8e18ff */
[----:B------:R-:W-:Y:S01]  /*83c0*/  @P6 SHF.L.U32 R2, R82, 0x1f, RZ ;  /* 0x0000001f52026819 */ /* 0x000fe200000006ff */
        /* <DEDUP_REMOVED lines=10> */
[----:B------:R-:W-:Y:S02]  /*8470*/  UIADD3 UR13, UPT, UPT, UR49, 0x20, URZ ;  /* 0x00000020310d7890 */ /* 0x000fe4000fffe0ff */
[----:B------:R-:W-:Y:S01]  /*8480*/  UIADD3 UR12, UPT, UPT, UR43, 0x5200, URZ ;  /* 0x000052002b0c7890 */ /* 0x000fe2000fffe0ff */
[----:B------:R-:W-:Y:S01]  /*8490*/  UMOV UR14, UR50 ;  /* 0x00000032000e7c82 */ /* 0x000fe20008000000 */
[----:B------:R-:W-:Y:S01]  /*84a0*/  UMOV UR15, UR36 ;  /* 0x00000024000f7c82 */ /* 0x000fe20008000000 */
[----:B------:R-:W-:Y:S02]  /*84b0*/  UIADD3 UR9, UPT, UPT, UR49, 0xa0, URZ ;  /* 0x000000a031097890 */ /* 0x000fe4000fffe0ff */
[----:B------:R-:W-:Y:S01]  /*84c0*/  UIADD3 UR8, UPT, UPT, UR43, 0x5a00, URZ ;  /* 0x00005a002b087890 */ /* 0x000fe2000fffe0ff */
[----:B------:R-:W-:Y:S01]  /*84d0*/  UMOV UR10, UR50 ;  /* 0x00000032000a7c82 */ /* 0x000fe20008000000 */
[----:B------:R-:W-:Y:S01]  /*84e0*/  UMOV UR11, UR36 ;  /* 0x00000024000b7c82 */ /* 0x000fe20008000000 */
[----:B--2---:R-:W-:Y:S04]  /*84f0*/  UIADD3 UR4, UP0, UPT, UR6, 0x680, URZ ;  /* 0x0000068006047890 */ /* 0x004fe8000ff1e0ff */
[----:B------:R-:W-:Y:S09]  /*8500*/  UIADD3.X UR5, UPT, UPT, URZ, UR7, URZ, UP0, !UPT ;  /* 0x00000007ff057290 */ /* 0x000ff200087fe4ff */
[----:B------:R2:W-:Y:S01]  /*8510*/  UTMASTG.3D [UR12], [UR4] ;  /* 0x0000000c040073b5 */ /* 0x0005e20008010000 */
[----:B------:R2:W-:Y:S01]  /*8520*/  UTMASTG.3D [UR8], [UR4] ;  /* 0x00000008040073b5 */ /* 0x0005e20008010000 */
[----:B------:R0:W-:Y:S01]  /*8530*/  UTMACMDFLUSH ;  /* 0x00000000000079b7 */ /* 0x0001e20000000000 */
[----:B--2---:R-:W-:Y:S04]  /*8540*/  DEPBAR.LE SB0, 0x1 ;  /* 0x000080400000791a */ /* 0x004fe80000000000 */
.L_x_129:
[----:B------:R-:W-:Y:S05]  /*8550*/  BSYNC.RECONVERGENT B0 ;  /* 0x0000000000007941 */ /* 0x000fea0003800200 */
.L_x_128:
        /* <DEDUP_REMOVED lines=14> */
.L_x_133:
[----:B------:R-:W-:Y:S05]  /*8640*/  BSYNC B0 ;  /* 0x0000000000007941 */ /* 0x000fea0003800000 */
.L_x_132:
[----:B------:R-:W-:Y:S01]  /*8650*/  ISETP.NE.AND P0, PT, R53, RZ, PT ;  /* 0x000000ff3500720c */ /* 0x000fe20003f05270 */
[----:B------:R-:W-:Y:S11]  /*8660*/  VIADD R83, R83, 0x1 ;  /* 0x0000000153537836 */ /* 0x000ff60000000000 */
[----:B------:R-:W-:Y:S01]  /*8670*/  @!UPT UIADD3 URZ, UPT, UPT, URZ, URZ, URZ ;  /* 0x000000fffffff290 */ /* 0x000fe2000fffe0ff */
[----:B------:R3:W4:Y:S04]  /*8680*/  @P0 LDS.128 R48, [R2+0x200] ;  /* 0x0002000002300984 */ /* 0x0007280000000c00 */
[----:B------:R1:W1:Y:S01]  /*8690*/  @P0 LDS.128 R44, [R3+0x200] ;  /* 0x00020000032c0984 */ /* 0x0002620000000c00 */
        /* <DEDUP_REMOVED lines=8> */
[----:B---3--:R-:W-:Y:S02]  /*8720*/  VIADD R2, R0, 0xa0 ;  /* 0x000000a000027836 */ /* 0x008fe40000000000 */
[----:B--2---:R-:W-:Y:S05]  /*8730*/  IMAD.U32 R0, RZ, RZ, UR46 ;  /* 0x0000002eff007e24 */ /* 0x004fea000f8e00ff */
[----:B------:R-:W-:Y:S04]  /*8740*/  PRMT R0, R0, 0x654, R2 ;  /* 0x0000065400007816 */ /* 0x000fe80000000002 */
[----:B-----5:R2:W-:Y:S02]  /*8750*/  SYNCS.ARRIVE.TRANS64.RED.A1T0 RZ, [R0+URZ], RZ ;  /* 0x000000ff00ff79a7 */ /* 0x0205e400081004ff */
[----:B--2---:R-:W-:Y:S04]  /*8760*/  SEL R0, RZ, 0x1, P0 ;  /* 0x00000001ff007807 */ /* 0x004fe80000000000 */
[----:B-1--4-:R-:W-:Y:S02]  /*8770*/  LOP3.LUT R82, R82, R0, RZ, 0x3c, !PT ;  /* 0x0000000052527212 */ /* 0x012fe400078e3cff */
.L_x_131:
[----:B------:R-:W-:Y:S05]  /*8780*/  BSYNC B1 ;  /* 0x0000000000017941 */ /* 0x000fea0003800000 */
.L_x_130:
        /* <DEDUP_REMOVED lines=21> */
.L_x_135:
        /* <DEDUP_REMOVED lines=35> */
[----:B------:R-:W-:Y:S01]  /*8b10*/  SHF.L.U32 R0, R48, 0x10, RZ ;  /* 0x0000001030007819 */ /* 0x000fe200000006ff */
        /* <DEDUP_REMOVED lines=114> */
[----:B------:R-:W-:Y:S02]  /*9240*/  UMOV UR11, UR36 ;  /* 0x00000024000b7c82 */ /* 0x000fe40008000000 */
[----:B------:R-:W-:Y:S01]  /*9250*/  MOV R86, UR4 ;  /* 0x0000000400567c02 */ /* 0x000fe20008000f00 */
[----:B------:R-:W-:Y:S02]  /*9260*/  UIADD3 UR13, UPT, UPT, UR49, 0xc0, URZ ;  /* 0x000000c0310d7890 */ /* 0x000fe4000fffe0ff */
[----:B------:R-:W-:Y:S01]  /*9270*/  UIADD3 UR12, UPT, UPT, UR43, 0x4a00, URZ ;  /* 0x00004a002b0c7890 */ /* 0x000fe2000fffe0ff */
[----:B------:R-:W-:Y:S01]  /*9280*/  R2UR UR8, R86 ;  /* 0x00000000560872ca */ /* 0x000fe200000e0000 */
        /* <DEDUP_REMOVED lines=8> */
.L_x_137:
[----:B------:R-:W-:Y:S05]  /*9310*/  BSYNC.RECONVERGENT B0 ;  /* 0x0000000000007941 */ /* 0x000fea0003800200 */
.L_x_136:
        /* <DEDUP_REMOVED lines=14> */
.L_x_141:
[----:B------:R-:W-:Y:S05]  /*9400*/  BSYNC B0 ;  /* 0x0000000000007941 */ /* 0x000fea0003800000 */
.L_x_140:
        /* <DEDUP_REMOVED lines=18> */
.L_x_139:
[----:B------:R-:W-:Y:S05]  /*9530*/  BSYNC B1 ;  /* 0x0000000000017941 */ /* 0x000fea0003800000 */
.L_x_138:
        /* <DEDUP_REMOVED lines=21> */
.L_x_143:
[----:B------:R-:W-:Y:S01]  /*9690*/  ISETP.NE.AND P0, PT, R87, RZ, PT ;  /* 0x000000ff5700720c */ /* 0x000fe20003f05270 */
[----:B------:R-:W-:Y:S05]  /*96a0*/  WARPSYNC.ALL ;  /* 0x0000000000007948 */ /* 0x000fea0003800000 */
[----:B------:R-:W-:Y:S01]  /*96b0*/  R2UR UR4, R39 ;  /* 0x00000000270472ca */ /* 0x000fe200000e0000 */
[----:B------:R-:W-:Y:S01]  /*96c0*/  IMAD.U32 R64, R46, 0x10000, RZ ;  /* 0x000100002e407824 */ /* 0x000fe200078e00ff */
[----:B------:R-:W-:Y:S01]  /*96d0*/  SHF.L.U32 R41, R44, 0x10, RZ ;  /* 0x000000102c297819 */ /* 0x000fe200000006ff */
[----:B----4-:R-:W-:Y:S01]  /*96e0*/  IMAD.U32 R63, R48, 0x10000, RZ ;  /* 0x00010000303f7824 */ /* 0x010fe200078e00ff */
[----:B------:R-:W-:Y:S01]  /*96f0*/  PRMT R39, R44, 0x8880, RZ ;  /* 0x000088802c277816 */ /* 0x000fe200000000ff */
[----:B------:R-:W-:Y:S01]  /*9700*/  IMAD.U32 R53, R50, 0x10000, RZ ;  /* 0x0001000032357824 */ /* 0x000fe200078e00ff */
[----:B------:R-:W-:Y:S01]  /*9710*/  SHF.L.U32 R42, R44, 0x8, RZ ;  /* 0x000000082c2a7819 */ /* 0x000fe200000006ff */
[----:B------:R-:W-:Y:S01]  /*9720*/  BSSY.RECONVERGENT B0, `(.L_x_144) ;  /* 0x00000a1000007945 */ /* 0x000fe20003800200 */
[----:B------:R-:W-:Y:S02]  /*9730*/  SHF.R.S32.HI R41, RZ, 0x18, R41 ;  /* 0x00000018ff297819 */ /* 0x000fe40000011429 */
[----:B------:R-:W-:Y:S02]  /*9740*/  SHF.R.S32.HI R42, RZ, 0x18, R42 ;  /* 0x00000018ff2a7819 */ /* 0x000fe4000001142a */
[----:B------:R-:W-:Y:S01]  /*9750*/  SHF.R.S32.HI R43, RZ, 0x18, R44 ;  /* 0x00000018ff2b7819 */ /* 0x000fe2000001142c */
[----:B-1----:R-:W1:Y:S01]  /*9760*/  LDTM.x32 R4, tmem[UR4+0x60] ;  /* 0x00006004000479ee */ /* 0x002e6200082c0000 */
[----:B------:R-:W-:Y:S01]  /*9770*/  NOP ;  /* 0x0000000000007918 */ /* 0x000fe20000000000 */
[----:B------:R-:W-:Y:S02]  /*9780*/  IADD3 R80, PT, PT, R80, 0x110, RZ ;  /* 0x0000011050507810 */ /* 0x000fe40007ffe0ff */
[C---:B------:R-:W-:Y:S02]  /*9790*/  PRMT R69, R45.reuse, 0x8880, RZ ;  /* 0x000088802d457816 */ /* 0x040fe400000000ff */
[----:B------:R-:W-:Y:S02]  /*97a0*/  LOP3.LUT R80, R80, 0xfefffff8, RZ, 0xc0, !PT ;  /* 0xfefffff850507812 */ /* 0x000fe400078ec0ff */
[----:B------:R-:W-:Y:S02]  /*97b0*/  SHF.L.U32 R68, R45, 0x10, RZ ;  /* 0x000000102d447819 */ /* 0x000fe400000006ff */
[----:B-1----:R1:W-:Y:S01]  /*97c0*/  SYNCS.ARRIVE.TRANS64.RED.A1T0 RZ, [R80+URZ], RZ ;  /* 0x000000ff50ff79a7 */ /* 0x0023e200081004ff */
[----:B------:R-:W-:Y:S02]  /*97d0*/  SHF.R.S32.HI R44, RZ, 0x18, R45 ;  /* 0x00000018ff2c7819 */ /* 0x000fe4000001142d */
[----:B------:R-:W-:Y:S02]  /*97e0*/  PRMT R66, R46, 0x8880, RZ ;  /* 0x000088802e427816 */ /* 0x000fe400000000ff */
[C---:B------:R-:W-:Y:S02]  /*97f0*/  PRMT R60, R47.reuse, 0x8880, RZ ;  /* 0x000088802f3c7816 */ /* 0x040fe400000000ff */
[C---:B------:R-:W-:Y:S02]  /*9800*/  SHF.L.U32 R59, R47.reuse, 0x10, RZ ;  /* 0x000000102f3b7819 */ /* 0x040fe400000006ff */
[----:B------:R-:W-:Y:S02]  /*9810*/  SHF.L.U32 R58, R47, 0x8, RZ ;  /* 0x000000082f3a7819 */ /* 0x000fe400000006ff */
[C---:B------:R-:W-:Y:S02]  /*9820*/  PRMT R65, R48.reuse, 0x8880, RZ ;  /* 0x0000888030417816 */ /* 0x040fe400000000ff */
[----:B------:R-:W-:Y:S01]  /*9830*/  SHF.L.U32 R62, R48, 0x8, RZ ;  /* 0x00000008303e7819 */ /* 0x000fe200000006ff */
[C---:B------:R-:W-:Y:S01]  /*9840*/  IMAD R0, R38.reuse, R4, RZ ;  /* 0x0000000426007224 */ /* 0x040fe200078e02ff */
[----:B------:R-:W-:Y:S01]  /*9850*/  SHF.R.S32.HI R4, RZ, 0x18, R68 ;  /* 0x00000018ff047819 */ /* 0x000fe20000011444 */
[C---:B------:R-:W-:Y:S01]  /*9860*/  IMAD R2, R38.reuse, R5, RZ ;  /* 0x0000000526027224 */ /* 0x040fe200078e02ff */
[C---:B------:R-:W-:Y:S01]  /*9870*/  PRMT R57, R49.reuse, 0x8880, RZ ;  /* 0x0000888031397816 */ /* 0x040fe200000000ff */
[C---:B------:R-:W-:Y:S01]  /*9880*/  IMAD R3, R38.reuse, R6, RZ ;  /* 0x0000000626037224 */ /* 0x040fe200078e02ff */
[----:B------:R-:W-:Y:S01]  /*9890*/  SHF.L.U32 R56, R49, 0x10, RZ ;  /* 0x0000001031387819 */ /* 0x000fe200000006ff */
[----:B------:R-:W-:Y:S01]  /*98a0*/  IMAD R0, R39, R40, R0 ;  /* 0x0000002827007224 */ /* 0x000fe200078e0200 */
[----:B------:R-:W-:Y:S01]  /*98b0*/  MOV R39, R66 ;  /* 0x0000004200277202 */ /* 0x000fe20000000f00 */
[----:B------:R-:W-:Y:S01]  /*98c0*/  IMAD R7, R38, R7, RZ ;  /* 0x0000000726077224 */ /* 0x000fe200078e02ff */
[----:B------:R-:W-:Y:S01]  /*98d0*/  SHF.L.U32 R55, R49, 0x8, RZ ;  /* 0x0000000831377819 */ /* 0x000fe200000006ff */
[-C--:B------:R-:W-:Y:S01]  /*98e0*/  IMAD R2, R41, R40.reuse, R2 ;  /* 0x0000002829027224 */ /* 0x080fe200078e0202 */
[----:B------:R-:W-:Y:S01]  /*98f0*/  SHF.R.S32.HI R41, RZ, 0x18, R48 ;  /* 0x00000018ff297819 */ /* 0x000fe20000011430 */
[-C--:B------:R-:W-:Y:S01]  /*9900*/  IMAD R3, R42, R40.reuse, R3 ;  /* 0x000000282a037224 */ /* 0x080fe200078e0203 */
[----:B------:R-:W-:Y:S01]  /*9910*/  SHF.L.U32 R48, R51, 0x8, RZ ;  /* 0x0000000833307819 */ /* 0x000fe200000006ff */
[----:B------:R-:W-:Y:S01]  /*9920*/  IMAD R7, R43, R40, R7 ;  /* 0x000000282b077224 */ /* 0x000fe200078e0207 */
[----:B------:R-:W-:Y:S01]  /*9930*/  SHF.L.U32 R67, R45, 0x8, RZ ;  /* 0x000000082d437819 */ /* 0x000fe200000006ff */
[C---:B------:R-:W-:Y:S01]  /*9940*/  IMAD R8, R38.reuse, R8, RZ ;  /* 0x0000000826087224 */ /* 0x040fe200078e02ff */
[----:B------:R-:W-:Y:S01]  /*9950*/  SHF.R.S32.HI R45, RZ, 0x18, R46 ;  /* 0x00000018ff2d7819 */ /* 0x000fe2000001142e */
[----:B------:R-:W-:Y:S01]  /*9960*/  IMAD R9, R38, R9, RZ ;  /* 0x0000000926097224 */ /* 0x000fe200078e02ff */
[----:B------:R-:W-:Y:S01]  /*9970*/  SHF.L.U32 R61, R46, 0x8, RZ ;  /* 0x000000082e3d7819 */ /* 0x000fe200000006ff */
[C---:B------:R-:W-:Y:S01]  /*9980*/  IMAD R10, R38.reuse, R10, RZ ;  /* 0x0000000a260a7224 */ /* 0x040fe200078e02ff */
[----:B------:R-:W-:Y:S01]  /*9990*/  SHF.R.S32.HI R46, RZ, 0x18, R47 ;  /* 0x00000018ff2e7819 */ /* 0x000fe2000001142f */
[C---:B------:R-:W-:Y:S01]  /*99a0*/  IMAD R11, R38.reuse, R11, RZ ;  /* 0x0000000b260b7224 */ /* 0x040fe200078e02ff */
[----:B------:R-:W-:Y:S01]  /*99b0*/  SHF.R.S32.HI R42, RZ, 0x18, R49 ;  /* 0x00000018ff2a7819 */ /* 0x000fe20000011431 */
[----:B------:R-:W-:Y:S01]  /*99c0*/  IMAD R6, R38, R15, RZ ;  /* 0x0000000f26067224 */ /* 0x000fe200078e02ff */
[----:B------:R-:W-:Y:S01]  /*99d0*/  PRMT R54, R50, 0x8880, RZ ;  /* 0x0000888032367816 */ /* 0x000fe200000000ff */
[----:B------:R-:W-:Y:S01]  /*99e0*/  IMAD R15, R38, R20, RZ ;  /* 0x00000014260f7224 */ /* 0x000fe200078e02ff */
[----:B------:R-:W-:Y:S01]  /*99f0*/  SHF.L.U32 R52, R50, 0x8, RZ ;  /* 0x0000000832347819 */ /* 0x000fe200000006ff */
[C---:B------:R-:W-:Y:S01]  /*9a00*/  IMAD R20, R38.reuse, R25, RZ ;  /* 0x0000001926147224 */ /* 0x040fe200078e02ff */
[----:B------:R-:W-:Y:S01]  /*9a10*/  SHF.R.S32.HI R43, RZ, 0x18, R50 ;  /* 0x00000018ff2b7819 */ /* 0x000fe20000011432 */
[C---:B------:R-:W-:Y:S01]  /*9a20*/  IMAD R25, R38.reuse, R30, RZ ;  /* 0x0000001e26197224 */ /* 0x040fe200078e02ff */
[C---:B------:R-:W-:Y:S01]  /*9a30*/  PRMT R50, R51.reuse, 0x8880, RZ ;  /* 0x0000888033327816 */ /* 0x040fe200000000ff */
[C---:B------:R-:W-:Y:S01]  /*9a40*/  IMAD R30, R38.reuse, R35, RZ ;  /* 0x00000023261e7224 */ /* 0x040fe200078e02ff */
[----:B------:R-:W-:Y:S02]  /*9a50*/  SHF.L.U32 R49, R51, 0x10, RZ ;  /* 0x0000001033317819 */ /* 0x000fe400000006ff */
[----:B------:R-:W-:Y:S02]  /*9a60*/  SHF.R.S32.HI R47, RZ, 0x18, R51 ;  /* 0x00000018ff2f7819 */ /* 0x000fe40000011433 */
[----:B------:R-:W-:Y:S01]  /*9a70*/  I2IP.S8.S32.SAT R51, R7, R3, RZ ;  /* 0x0000000307337239 */ /* 0x000fe200000014ff */
[----:B------:R-:W-:Y:S01]  /*9a80*/  IMAD.MOV.U32 R3, RZ, RZ, R69 ;  /* 0x000000ffff037224 */ /* 0x000fe200078e0045 */
[----:B------:R-:W-:Y:S01]  /*9a90*/  SHF.R.S32.HI R5, RZ, 0x18, R67 ;  /* 0x00000018ff057819 */ /* 0x000fe20000011443 */
[----:B------:R-:W-:Y:S01]  /*9aa0*/  IMAD R7, R38, R16, RZ ;  /* 0x0000001026077224 */ /* 0x000fe200078e02ff */
[----:B------:R-:W-:Y:S01]  /*9ab0*/  IADD3 R36, PT, PT, R36, 0x1, RZ ;  /* 0x0000000124247810 */ /* 0x000fe20007ffe0ff */
[-C--:B------:R-:W-:Y:S02]  /*9ac0*/  IMAD R8, R3, R40.reuse, R8 ;  /* 0x0000002803087224 */ /* 0x080fe400078e0208 */
[-C--:B------:R-:W-:Y:S02]  /*9ad0*/  IMAD R9, R4, R40.reuse, R9 ;  /* 0x0000002804097224 */ /* 0x080fe400078e0209 */
[-C--:B------:R-:W-:Y:S02]  /*9ae0*/  IMAD R10, R5, R40.reuse, R10 ;  /* 0x00000028050a7224 */ /* 0x080fe400078e020a */
[----:B------:R-:W-:Y:S02]  /*9af0*/  IMAD R11, R44, R40, R11 ;  /* 0x000000282c0b7224 */ /* 0x000fe400078e020b */
[C---:B------:R-:W-:Y:S02]  /*9b00*/  IMAD R3, R38.reuse, R12, RZ ;  /* 0x0000000c26037224 */ /* 0x040fe400078e02ff */
[C---:B------:R-:W-:Y:S01]  /*9b10*/  IMAD R12, R38.reuse, R17, RZ ;  /* 0x00000011260c7224 */ /* 0x040fe200078e02ff */
[----:B------:R-:W-:Y:S01]  /*9b20*/  I2IP.S8.S32.SAT R11, R11, R10, RZ ;  /* 0x0000000a0b0b7239 */ /* 0x000fe200000014ff */
[C---:B------:R-:W-:Y:S01]  /*9b30*/  IMAD R17, R38.reuse, R22, RZ ;  /* 0x0000001626117224 */ /* 0x040fe200078e02ff */
[----:B------:R-:W-:Y:S01]  /*9b40*/  SHF.R.S32.HI R10, RZ, 0x18, R64 ;  /* 0x00000018ff0a7819 */ /* 0x000fe20000011440 */
[C---:B------:R-:W-:Y:S02]  /*9b50*/  IMAD R22, R38.reuse, R27, RZ ;  /* 0x0000001b26167224 */ /* 0x040fe400078e02ff */
[----:B------:R-:W-:Y:S01]  /*9b60*/  IMAD R27, R38, R32, RZ ;  /* 0x00000020261b7224 */ /* 0x000fe200078e02ff */
[----:B------:R-:W-:Y:S01]  /*9b70*/  I2IP.S8.S32.SAT R32, R2, R0, R51 ;  /* 0x0000000002207239 */ /* 0x000fe20000001433 */
[C---:B------:R-:W-:Y:S01]  /*9b80*/  IMAD R4, R38.reuse, R13, RZ ;  /* 0x0000000d26047224 */ /* 0x040fe200078e02ff */
[----:B------:R-:W-:Y:S01]  /*9b90*/  SHF.R.S32.HI R0, RZ, 0x18, R61 ;  /* 0x00000018ff007819 */ /* 0x000fe2000001143d */
[C---:B------:R-:W-:Y:S01]  /*9ba0*/  IMAD R5, R38.reuse, R14, RZ ;  /* 0x0000000e26057224 */ /* 0x040fe200078e02ff */
[----:B------:R-:W-:Y:S01]  /*9bb0*/  MOV R2, R60 ;  /* 0x0000003c00027202 */ /* 0x000fe20000000f00 */
[C---:B------:R-:W-:Y:S02]  /*9bc0*/  IMAD R13, R38.reuse, R18, RZ ;  /* 0x00000012260d7224 */ /* 0x040fe400078e02ff */
[----:B------:R-:W-:Y:S02]  /*9bd0*/  IMAD R3, R39, R40, R3 ;  /* 0x0000002827037224 */ /* 0x000fe400078e0203 */
[C---:B------:R-:W-:Y:S02]  /*9be0*/  IMAD R18, R38.reuse, R23, RZ ;  /* 0x0000001726127224 */ /* 0x040fe400078e02ff */
[----:B------:R-:W-:Y:S02]  /*9bf0*/  IMAD R23, R38, R28, RZ ;  /* 0x0000001c26177224 */ /* 0x000fe400078e02ff */
[----:B------:R-:W-:Y:S02]  /*9c00*/  IMAD R4, R10, R40, R4 ;  /* 0x000000280a047224 */ /* 0x000fe400078e0204 */
[----:B------:R-:W-:Y:S01]  /*9c10*/  IMAD R28, R38, R33, RZ ;  /* 0x00000021261c7224 */ /* 0x000fe200078e02ff */
[----:B------:R-:W-:Y:S01]  /*9c20*/  I2IP.S8.S32.SAT R33, R9, R8, R11 ;  /* 0x0000000809217239 */ /* 0x000fe2000000140b */
[-C--:B------:R-:W-:Y:S01]  /*9c30*/  IMAD R5, R0, R40.reuse, R5 ;  /* 0x0000002800057224 */ /* 0x080fe200078e0205 */
[----:B------:R-:W-:Y:S01]  /*9c40*/  SHF.R.S32.HI R8, RZ, 0x18, R59 ;  /* 0x00000018ff087819 */ /* 0x000fe2000001143b */
[-C--:B------:R-:W-:Y:S01]  /*9c50*/  IMAD R6, R45, R40.reuse, R6 ;  /* 0x000000282d067224 */ /* 0x080fe200078e0206 */
[----:B------:R-:W-:Y:S01]  /*9c60*/  SHF.R.S32.HI R9, RZ, 0x18, R58 ;  /* 0x00000018ff097819 */ /* 0x000fe2000001143a */
[-C--:B------:R-:W-:Y:S01]  /*9c70*/  IMAD R7, R2, R40.reuse, R7 ;  /* 0x0000002802077224 */ /* 0x080fe200078e0207 */
[----:B------:R-:W-:Y:S01]  /*9c80*/  MOV R0, R65 ;  /* 0x0000004100007202 */ /* 0x000fe20000000f00 */
[----:B------:R-:W-:Y:S01]  /*9c90*/  IMAD R14, R38, R19, RZ ;  /* 0x00000013260e7224 */ /* 0x000fe200078e02ff */
[----:B------:R-:W-:Y:S01]  /*9ca0*/  I2IP.S8.S32.SAT R5, R6, R5, RZ ;  /* 0x0000000506057239 */ /* 0x000fe200000014ff */
[-C--:B------:R-:W-:Y:S01]  /*9cb0*/  IMAD R12, R8, R40.reuse, R12 ;  /* 0x00000028080c7224 */ /* 0x080fe200078e020c */
[----:B------:R-:W-:Y:S01]  /*9cc0*/  SHF.R.S32.HI R2, RZ, 0x18, R63 ;  /* 0x00000018ff027819 */ /* 0x000fe2000001143f */
[-C--:B------:R-:W-:Y:S01]  /*9cd0*/  IMAD R13, R9, R40.reuse, R13 ;  /* 0x00000028090d7224 */ /* 0x080fe200078e020d */
[----:B------:R-:W-:Y:S01]  /*9ce0*/  SHF.R.S32.HI R8, RZ, 0x18, R62 ;  /* 0x00000018ff087819 */ /* 0x000fe2000001143e */
[----:B------:R-:W-:Y:S02]  /*9cf0*/  IMAD R16, R38, R21, RZ ;  /* 0x0000001526107224 */ /* 0x000fe400078e02ff */
[-C--:B------:R-:W-:Y:S02]  /*9d00*/  IMAD R14, R46, R40.reuse, R14 ;  /* 0x000000282e0e7224 */ /* 0x080fe400078e020e */
[-C--:B------:R-:W-:Y:S02]  /*9d10*/  IMAD R15, R0, R40.reuse, R15 ;  /* 0x00000028000f7224 */ /* 0x080fe400078e020f */
[----:B------:R-:W-:Y:S01]  /*9d20*/  IMAD R16, R2, R40, R16 ;  /* 0x0000002802107224 */ /* 0x000fe200078e0210 */
[----:B------:R-:W-:Y:S01]  /*9d30*/  I2IP.S8.S32.SAT R13, R14, R13, RZ ;  /* 0x0000000d0e0d7239 */ /* 0x000fe200000014ff */
[C---:B------:R-:W-:Y:S01]  /*9d40*/  IMAD R19, R38.reuse, R24, RZ ;  /* 0x0000001826137224 */ /* 0x040fe200078e02ff */
[----:B------:R-:W-:Y:S01]  /*9d50*/  SHF.R.S32.HI R2, RZ, 0x18, R56 ;  /* 0x00000018ff027819 */ /* 0x000fe20000011438 */
[----:B------:R-:W-:Y:S01]  /*9d60*/  IMAD R24, R38, R29, RZ ;  /* 0x0000001d26187224 */ /* 0x000fe200078e02ff */
[----:B------:R-:W-:Y:S01]  /*9d70*/  I2IP.S8.S32.SAT R35, R12, R7, R13 ;  /* 0x000000070c237239 */ /* 0x000fe2000000140d */
[----:B------:R-:W-:Y:S02]  /*9d80*/  IMAD R17, R8, R40, R17 ;  /* 0x0000002808117224 */ /* 0x000fe400078e0211 */
[----:B------:R-:W-:Y:S02]  /*9d90*/  IMAD.MOV.U32 R0, RZ, RZ, R57 ;  /* 0x000000ffff007224 */ /* 0x000fe400078e0039 */
[----:B------:R-:W-:Y:S01]  /*9da0*/  IMAD R29, R38, R34, RZ ;  /* 0x00000022261d7224 */ /* 0x000fe200078e02ff */
[----:B------:R-:W-:Y:S01]  /*9db0*/  I2IP.S8.S32.SAT R34, R4, R3, R5 ;  /* 0x0000000304227239 */ /* 0x000fe20000001405 */
[-C--:B------:R-:W-:Y:S01]  /*9dc0*/  IMAD R18, R41, R40.reuse, R18 ;  /* 0x0000002829127224 */ /* 0x080fe200078e0212 */
[----:B------:R-:W-:Y:S01]  /*9dd0*/  SHF.R.S32.HI R3, RZ, 0x18, R55 ;  /* 0x00000018ff037819 */ /* 0x000fe20000011437 */
[----:B------:R-:W-:Y:S01]  /*9de0*/  IMAD R19, R0, R40, R19 ;  /* 0x0000002800137224 */ /* 0x000fe200078e0213 */
[----:B------:R-:W-:Y:S01]  /*9df0*/  MOV R0, R54 ;  /* 0x0000003600007202 */ /* 0x000fe20000000f00 */
[----:B------:R1:W-:Y:S01]  /*9e00*/  STS.128 [R74+UR43+0x5200], R32 ;  /* 0x005200204a007988 */ /* 0x0003e20008000c2b */
        /* <DEDUP_REMOVED lines=8> */
[----:B------:R-:W-:Y:S01]  /*9e90*/  I2IP.S8.S32.SAT R16, R16, R15, R17 ;  /* 0x0000000f10107239 */ /* 0x000fe20000001411 */
[-C--:B------:R-:W-:Y:S01]  /*9ea0*/  IMAD R23, R0, R40.reuse, R23 ;  /* 0x0000002800177224 */ /* 0x080fe200078e0217 */
[----:B------:R-:W-:Y:S01]  /*9eb0*/  SHF.R.S32.HI R0, RZ, 0x18, R52 ;  /* 0x00000018ff007819 */ /* 0x000fe20000011434 */
[----:B------:R-:W-:Y:S01]  /*9ec0*/  IMAD R24, R2, R40, R24 ;  /* 0x0000002802187224 */ /* 0x000fe200078e0218 */
[----:B------:R-:W-:Y:S01]  /*9ed0*/  MOV R2, R50 ;  /* 0x0000003200027202 */ /* 0x000fe20000000f00 */
[----:B------:R-:W-:Y:S01]  /*9ee0*/  IMAD R26, R38, R31, RZ ;  /* 0x0000001f261a7224 */ /* 0x000fe200078e02ff */
[----:B------:R-:W-:Y:S01]  /*9ef0*/  I2IP.S8.S32.SAT R17, R22, R21, RZ ;  /* 0x0000001516117239 */ /* 0x000fe200000014ff */
[-C--:B------:R-:W-:Y:S02]  /*9f00*/  IMAD R25, R0, R40.reuse, R25 ;  /* 0x0000002800197224 */ /* 0x080fe400078e0219 */
[-C--:B------:R-:W-:Y:S01]  /*9f10*/  IMAD R26, R43, R40.reuse, R26 ;  /* 0x000000282b1a7224 */ /* 0x080fe200078e021a */
[----:B------:R-:W-:Y:S01]  /*9f20*/  I2IP.S8.S32.SAT R17, R20, R19, R17 ;  /* 0x0000001314117239 */ /* 0x000fe20000001411 */
[-C--:B------:R-:W-:Y:S02]  /*9f30*/  IMAD R27, R2, R40.reuse, R27 ;  /* 0x00000028021b7224 */ /* 0x080fe400078e021b */
[-C--:B------:R-:W-:Y:S01]  /*9f40*/  IMAD R28, R3, R40.reuse, R28 ;  /* 0x00000028031c7224 */ /* 0x080fe200078e021c */
[----:B------:R-:W-:Y:S01]  /*9f50*/  I2IP.S8.S32.SAT R18, R26, R25, RZ ;  /* 0x000000191a127239 */ /* 0x000fe200000014ff */
[-C--:B------:R-:W-:Y:S02]  /*9f60*/  IMAD R29, R4, R40.reuse, R29 ;  /* 0x00000028041d7224 */ /* 0x080fe400078e021d */
[----:B------:R-:W-:Y:S01]  /*9f70*/  IMAD R30, R47, R40, R30 ;  /* 0x000000282f1e7224 */ /* 0x000fe200078e021e */
[----:B------:R-:W-:Y:S04]  /*9f80*/  I2IP.S8.S32.SAT R18, R24, R23, R18 ;  /* 0x0000001718127239 */ /* 0x000fe80000001412 */
        /* <DEDUP_REMOVED lines=26> */
.L_x_145:
[----:B------:R-:W-:Y:S05]  /*a130*/  BSYNC.RECONVERGENT B0 ;  /* 0x0000000000007941 */ /* 0x000fea0003800200 */
.L_x_144:
[----:B------:R-:W-:Y:S01]  /*a140*/  R2UR UR4, R78 ;  /* 0x000000004e0472ca */ /* 0x000fe200000e0000 */
[----:B------:R-:W-:Y:S01]  /*a150*/  BAR.SYNC.DEFER_BLOCKING 0x1, 0x80 ;  /* 0x0042000000007b1d */ /* 0x000fe20000010000 */
[----:B------:R-:W-:Y:S01]  /*a160*/  ISETP.NE.AND P0, PT, R81, 0x2, PT ;  /* 0x000000025100780c */ /* 0x000fe20003f05270 */
[----:B------:R-:W-:Y:S01]  /*a170*/  UISETP.NE.AND UP0, UPT, UR44, URZ, UPT ;  /* 0x000000ff2c00728c */ /* 0x000fe2000bf05270 */
[----:B------:R-:W-:Y:S01]  /*a180*/  ISETP.NE.AND P1, PT, R36, 0x4, PT ;  /* 0x000000042400780c */ /* 0x000fe20003f25270 */
[----:B------:R-:W-:Y:S01]  /*a190*/  UIADD3 UR30, UPT, UPT, UR37, UR63, URZ ;  /* 0x0000003f251e7290 */ /* 0x000fe2000fffe0ff */
[----:B------:R-:W-:Y:S02]  /*a1a0*/  SEL R2, RZ, 0x1, P0 ;  /* 0x00000001ff027807 */ /* 0x000fe40000000000 */
[----:B------:R-:W-:Y:S02]  /*a1b0*/  SEL R0, RZ, 0x1, P1 ;  /* 0x00000001ff007807 */ /* 0x000fe40000800000 */
[----:B------:R-:W-:Y:S02]  /*a1c0*/  LOP3.LUT R84, R84, R2, RZ, 0x3c, !PT ;  /* 0x0000000254547212 */ /* 0x000fe400078e3cff */
[----:B------:R-:W-:Y:S01]  /*a1d0*/  LOP3.LUT R85, R85, R0, RZ, 0x3c, !PT ;  /* 0x0000000055557212 */ /* 0x000fe200078e3cff */
[----:B------:R-:W-:Y:S01]  /*a1e0*/  UIADD3 UR20, UPT, UPT, UR38, UR4, URZ ;  /* 0x0000000426147290 */ /* 0x000fe2000fffe0ff */
[----:B------:R-:W-:Y:S02]  /*a1f0*/  SEL R81, R81, RZ, P0 ;  /* 0x000000ff51517207 */ /* 0x000fe40000000000 */
[----:B------:R-:W-:Y:S01]  /*a200*/  SEL R36, R36, RZ, P1 ;  /* 0x000000ff24247207 */ /* 0x000fe20000800000 */
[----:B------:R-:W-:Y:S01]  /*a210*/  UMOV UR36, UR59 ;  /* 0x0000003b00247c82 */ /* 0x000fe20008000000 */
[----:B------:R-:W-:Y:S07]  /*a220*/  BRA.U UP0, `(.L_x_146) ;  /* 0xffffffb900887547 */ /* 0x000fee000b83ffff */
[----:B------:R-:W-:Y:S05]  /*a230*/  EXIT ;  /* 0x000000000000794d */ /* 0x000fea0003800000 */
.L_x_24:
[----:B--2---:R2:W3:Y:S02]  /*a240*/  SYNCS.PHASECHK.TRANS64.TRYWAIT P0, [R0+URZ+0x140], R2 ;  /* 0x00014002000075a7 */ /* 0x0044e400080011ff */
[----:B---3--:R-:W-:Y:S05]  /*a250*/  @!P0 NANOSLEEP.SYNCS 0x989680 ;  /* 0x009896800000895d */ /* 0x008fea0003900000 */
[----:B------:R-:W3:Y:S02]  /*a260*/  @!P0 SYNCS.PHASECHK.TRANS64 P0, [R0+URZ+0x140], R2 ;  /* 0x00014002000085a7 */ /* 0x000ee400080010ff */
[----:B---3--:R-:W-:Y:S05]  /*a270*/  @!P0 BRA `(.L_x_24) ;  /* 0xfffffffc00f08947 */ /* 0x008fea000383ffff */
[----:B------:R-:W-:Y:S05]  /*a280*/  BRA `(.L_x_147) ;  /* 0xffffff7800107947 */ /* 0x000fea000383ffff */
.L_x_27:
[----:B-1----:R-:W-:-:S07]  /*a290*/  MOV R0, UR33 ;  /* 0x0000002100007c02 */ /* 0x002fce0008000f00 */
.L_x_148:
[----:B-1----:R1:W2:Y:S02]  /*a2a0*/  SYNCS.PHASECHK.TRANS64.TRYWAIT P0, [R0+URZ+0x40], R3 ;  /* 0x00004003000075a7 */ /* 0x0022a400080011ff */
[----:B--2---:R-:W-:Y:S05]  /*a2b0*/  @!P0 NANOSLEEP.SYNCS 0x989680 ;  /* 0x009896800000895d */ /* 0x004fea0003900000 */
[----:B------:R-:W2:Y:S02]  /*a2c0*/  @!P0 SYNCS.PHASECHK.TRANS64 P0, [R0+URZ+0x40], R3 ;  /* 0x00004003000085a7 */ /* 0x000ea400080010ff */
[----:B--2---:R-:W-:Y:S05]  /*a2d0*/  @!P0 BRA `(.L_x_148) ;  /* 0xfffffffc00f08947 */ /* 0x004fea000383ffff */
[----:B------:R-:W-:Y:S05]  /*a2e0*/  BRA `(.L_x_26) ;  /* 0xffffff7800687947 */ /* 0x000fea000383ffff */
.L_x_34:
[----:B-1----:R-:W-:-:S07]  /*a2f0*/  MOV R0, UR17 ;  /* 0x0000001100007c02 */ /* 0x002fce0008000f00 */
.L_x_149:
[----:B-1----:R1:W2:Y:S02]  /*a300*/  SYNCS.PHASECHK.TRANS64.TRYWAIT P0, [R0+URZ+0x40], R3 ;  /* 0x00004003000075a7 */ /* 0x0022a400080011ff */
[----:B--2---:R-:W-:Y:S05]  /*a310*/  @!P0 NANOSLEEP.SYNCS 0x989680 ;  /* 0x009896800000895d */ /* 0x004fea0003900000 */
[----:B------:R-:W2:Y:S02]  /*a320*/  @!P0 SYNCS.PHASECHK.TRANS64 P0, [R0+URZ+0x40], R3 ;  /* 0x00004003000085a7 */ /* 0x000ea400080010ff */
[----:B--2---:R-:W-:Y:S05]  /*a330*/  @!P0 BRA `(.L_x_149) ;  /* 0xfffffffc00f08947 */ /* 0x004fea000383ffff */
[----:B------:R-:W-:Y:S05]  /*a340*/  BRA `(.L_x_33) ;  /* 0xffffff7c00287947 */ /* 0x000fea000383ffff */
.L_x_39:
[----:B-1----:R1:W2:Y:S02]  /*a350*/  SYNCS.PHASECHK.TRANS64.TRYWAIT P0, [R3+URZ+0xd0], R0 ;  /* 0x0000d000030075a7 */ /* 0x0022a400080011ff */
[----:B--2---:R-:W-:Y:S05]  /*a360*/  @!P0 NANOSLEEP.SYNCS 0x989680 ;  /* 0x009896800000895d */ /* 0x004fea0003900000 */
[----:B------:R-:W2:Y:S02]  /*a370*/  @!P0 SYNCS.PHASECHK.TRANS64 P0, [R3+URZ+0xd0], R0 ;  /* 0x0000d000030085a7 */ /* 0x000ea400080010ff */
[----:B--2---:R-:W-:Y:S05]  /*a380*/  @!P0 BRA `(.L_x_39) ;  /* 0xfffffffc00f08947 */ /* 0x004fea000383ffff */
[----:B------:R-:W-:Y:S05]  /*a390*/  BRA `(.L_x_150) ;  /* 0xffffff7c00d07947 */ /* 0x000fea000383ffff */
.L_x_43:
[----:B------:R-:W-:-:S07]  /*a3a0*/  MOV R0, UR4 ;  /* 0x0000000400007c02 */ /* 0x000fce0008000f00 */
.L_x_151:
[----:B-1----:R1:W2:Y:S02]  /*a3b0*/  SYNCS.PHASECHK.TRANS64.TRYWAIT P0, [R0+URZ], R2 ;  /* 0x00000002000075a7 */ /* 0x0022a400080011ff */
[----:B--2---:R-:W-:Y:S05]  /*a3c0*/  @!P0 NANOSLEEP.SYNCS 0x989680 ;  /* 0x009896800000895d */ /* 0x004fea0003900000 */
[----:B------:R-:W2:Y:S02]  /*a3d0*/  @!P0 SYNCS.PHASECHK.TRANS64 P0, [R0+URZ], R2 ;  /* 0x00000002000085a7 */ /* 0x000ea400080010ff */
[----:B--2---:R-:W-:Y:S05]  /*a3e0*/  @!P0 BRA `(.L_x_151) ;  /* 0xfffffffc00f08947 */ /* 0x004fea000383ffff */
[----:B------:R-:W-:Y:S05]  /*a3f0*/  BRA `(.L_x_152) ;  /* 0xffffff8400787947 */ /* 0x000fea000383ffff */
.L_x_44:
[----:B------:R-:W-:-:S07]  /*a400*/  MOV R0, UR5 ;  /* 0x0000000500007c02 */ /* 0x000fce0008000f00 */
.L_x_153:
[----:B-1----:R1:W2:Y:S02]  /*a410*/  SYNCS.PHASECHK.TRANS64.TRYWAIT P0, [R0+URZ], R3 ;  /* 0x00000003000075a7 */ /* 0x0022a400080011ff */
[----:B--2---:R-:W-:Y:S05]  /*a420*/  @!P0 NANOSLEEP.SYNCS 0x989680 ;  /* 0x009896800000895d */ /* 0x004fea0003900000 */
[----:B------:R-:W2:Y:S02]  /*a430*/  @!P0 SYNCS.PHASECHK.TRANS64 P0, [R0+URZ], R3 ;  /* 0x00000003000085a7 */ /* 0x000ea400080010ff */
[----:B--2---:R-:W-:Y:S05]  /*a440*/  @!P0 BRA `(.L_x_153) ;  /* 0xfffffffc00f08947 */ /* 0x004fea000383ffff */
[----:B------:R-:W-:Y:S05]  /*a450*/  BRA `(.L_x_154) ;  /* 0xffffff8400847947 */ /* 0x000fea000383ffff */
.L_x_45:
[----:B------:R-:W-:-:S07]  /*a460*/  MOV R0, UR5 ;  /* 0x0000000500007c02 */ /* 0x000fce0008000f00 */
.L_x_155:
[----:B-1----:R1:W2:Y:S02]  /*a470*/  SYNCS.PHASECHK.TRANS64.TRYWAIT P0, [R0+URZ], R3 ;  /* 0x00000003000075a7 */ /* 0x0022a400080011ff */
[----:B--2---:R-:W-:Y:S05]  /*a480*/  @!P0 NANOSLEEP.SYNCS 0x989680 ;  /* 0x009896800000895d */ /* 0x004fea0003900000 */
[----:B------:R-:W2:Y:S02]  /*a490*/  @!P0 SYNCS.PHASECHK.TRANS64 P0, [R0+URZ], R3 ;  /* 0x00000003000085a7 */ /* 0x000ea400080010ff */
[----:B--2---:R-:W-:Y:S05]  /*a4a0*/  @!P0 BRA `(.L_x_155) ;  /* 0xfffffffc00f08947 */ /* 0x004fea000383ffff */
[----:B------:R-:W-:Y:S05]  /*a4b0*/  BRA `(.L_x_156) ;  /* 0xffffff8400907947 */ /* 0x000fea000383ffff */
.L_x_46:
[----:B------:R-:W-:-:S07]  /*a4c0*/  MOV R0, UR5 ;  /* 0x0000000500007c02 */ /* 0x000fce0008000f00 */
.L_x_157:
[----:B-1----:R1:W2:Y:S02]  /*a4d0*/  SYNCS.PHASECHK.TRANS64.TRYWAIT P0, [R0+URZ], R3 ;  /* 0x00000003000075a7 */ /* 0x0022a400080011ff */
[----:B--2---:R-:W-:Y:S05]  /*a4e0*/  @!P0 NANOSLEEP.SYNCS 0x989680 ;  /* 0x009896800000895d */ /* 0x004fea0003900000 */
[----:B------:R-:W2:Y:S02]  /*a4f0*/  @!P0 SYNCS.PHASECHK.TRANS64 P0, [R0+URZ], R3 ;  /* 0x00000003000085a7 */ /* 0x000ea400080010ff */
[----:B--2---:R-:W-:Y:S05]  /*a500*/  @!P0 BRA `(.L_x_157) ;  /* 0xfffffffc00f08947 */ /* 0x004fea000383ffff */
[----:B------:R-:W-:Y:S05]  /*a510*/  BRA `(.L_x_158) ;  /* 0xffffff84009c7947 */ /* 0x000fea000383ffff */
.L_x_47:
[----:B------:R-:W-:-:S07]  /*a520*/  MOV R0, UR5 ;  /* 0x0000000500007c02 */ /* 0x000fce0008000f00 */
.L_x_159:
[----:B-1----:R1:W2:Y:S02]  /*a530*/  SYNCS.PHASECHK.TRANS64.TRYWAIT P0, [R0+URZ], R3 ;  /* 0x00000003000075a7 */ /* 0x0022a400080011ff */
[----:B--2---:R-:W-:Y:S05]  /*a540*/  @!P0 NANOSLEEP.SYNCS 0x989680 ;  /* 0x009896800000895d */ /* 0x004fea0003900000 */
[----:B------:R-:W2:Y:S02]  /*a550*/  @!P0 SYNCS.PHASECHK.TRANS64 P0, [R0+URZ], R3 ;  /* 0x00000003000085a7 */ /* 0x000ea400080010ff */
[----:B--2---:R-:W-:Y:S05]  /*a560*/  @!P0 BRA `(.L_x_159) ;  /* 0xfffffffc00f08947 */ /* 0x004fea000383ffff */
[----:B------:R-:W-:Y:S05]  /*a570*/  BRA `(.L_x_160) ;  /* 0xffffff8400a87947 */ /* 0x000fea000383ffff */
.L_x_48:
[----:B------:R-:W-:-:S07]  /*a580*/  MOV R0, UR5 ;  /* 0x0000000500007c02 */ /* 0x000fce0008000f00 */
.L_x_161:
[----:B-1----:R1:W2:Y:S02]  /*a590*/  SYNCS.PHASECHK.TRANS64.TRYWAIT P0, [R0+URZ], R3 ;  /* 0x00000003000075a7 */ /* 0x0022a400080011ff */
[----:B--2---:R-:W-:Y:S05]  /*a5a0*/  @!P0 NANOSLEEP.SYNCS 0x989680 ;  /* 0x009896800000895d */ /* 0x004fea0003900000 */
[----:B------:R-:W2:Y:S02]  /*a5b0*/  @!P0 SYNCS.PHASECHK.TRANS64 P0, [R0+URZ], R3 ;  /* 0x00000003000085a7 */ /* 0x000ea400080010ff */
[----:B--2---:R-:W-:Y:S05]  /*a5c0*/  @!P0 BRA `(.L_x_161) ;  /* 0xfffffffc00f08947 */ /* 0x004fea000383ffff */
[----:B------:R-:W-:Y:S05]  /*a5d0*/  BRA `(.L_x_162) ;  /* 0xffffff8400b47947 */ /* 0x000fea000383ffff */
.L_x_49:
[----:B------:R-:W-:-:S07]  /*a5e0*/  MOV R0, UR5 ;  /* 0x0000000500007c02 */ /* 0x000fce0008000f00 */
.L_x_163:
[----:B-1----:R1:W2:Y:S02]  /*a5f0*/  SYNCS.PHASECHK.TRANS64.TRYWAIT P0, [R0+URZ], R3 ;  /* 0x00000003000075a7 */ /* 0x0022a400080011ff */
[----:B--2---:R-:W-:Y:S05]  /*a600*/  @!P0 NANOSLEEP.SYNCS 0x989680 ;  /* 0x009896800000895d */ /* 0x004fea0003900000 */
[----:B------:R-:W2:Y:S02]  /*a610*/  @!P0 SYNCS.PHASECHK.TRANS64 P0, [R0+URZ], R3 ;  /* 0x00000003000085a7 */ /* 0x000ea400080010ff */
[----:B--2---:R-:W-:Y:S05]  /*a620*/  @!P0 BRA `(.L_x_163) ;  /* 0xfffffffc00f08947 */ /* 0x004fea000383ffff */
[----:B------:R-:W-:Y:S05]  /*a630*/  BRA `(.L_x_164) ;  /* 0xffffff8400c07947 */ /* 0x000fea000383ffff */
.L_x_52:
[----:B-1----:R1:W2:Y:S02]  /*a640*/  SYNCS.PHASECHK.TRANS64.TRYWAIT P0, [R2+URZ+0x130], R4 ;  /* 0x00013004020075a7 */ /* 0x0022a400080011ff */
[----:B--2---:R-:W-:Y:S05]  /*a650*/  @!P0 NANOSLEEP.SYNCS 0x989680 ;  /* 0x009896800000895d */ /* 0x004fea0003900000 */
[----:B------:R-:W2:Y:S02]  /*a660*/  @!P0 SYNCS.PHASECHK.TRANS64 P0, [R2+URZ+0x130], R4 ;  /* 0x00013004020085a7 */ /* 0x000ea400080010ff */
[----:B--2---:R-:W-:Y:S05]  /*a670*/  @!P0 BRA `(.L_x_52) ;  /* 0xfffffffc00f08947 */ /* 0x004fea000383ffff */
[----:B------:R-:W-:Y:S05]  /*a680*/  BRA `(.L_x_165) ;  /* 0xffffff88001c7947 */ /* 0x000fea000383ffff */
.L_x_53:
[----:B------:R-:W-:-:S07]  /*a690*/  MOV R2, UR4 ;  /* 0x0000000400027c02 */ /* 0x000fce0008000f00 */
.L_x_166:
[----:B-1----:R1:W2:Y:S02]  /*a6a0*/  SYNCS.PHASECHK.TRANS64.TRYWAIT P0, [R2+URZ+0xe0], R5 ;  /* 0x0000e005020075a7 */ /* 0x0022a400080011ff */
[----:B--2---:R-:W-:Y:S05]  /*a6b0*/  @!P0 NANOSLEEP.SYNCS 0x989680 ;  /* 0x009896800000895d */ /* 0x004fea0003900000 */
[----:B------:R-:W2:Y:S02]  /*a6c0*/  @!P0 SYNCS.PHASECHK.TRANS64 P0, [R2+URZ+0xe0], R5 ;  /* 0x0000e005020085a7 */ /* 0x000ea400080010ff */
[----:B--2---:R-:W-:Y:S05]  /*a6d0*/  @!P0 BRA `(.L_x_166) ;  /* 0xfffffffc00f08947 */ /* 0x004fea000383ffff */
[----:B------:R-:W-:Y:S05]  /*a6e0*/  BRA `(.L_x_167) ;  /* 0xffffff88002c7947 */ /* 0x000fea000383ffff */
.L_x_54:
[----:B-1----:R1:W2:Y:S02]  /*a6f0*/  SYNCS.PHASECHK.TRANS64.TRYWAIT P1, [R2+URZ+0xd0], R4 ;  /* 0x0000d004020075a7 */ /* 0x0022a400080211ff */
[----:B--2---:R-:W-:Y:S05]  /*a700*/  @!P1 NANOSLEEP.SYNCS 0x989680 ;  /* 0x009896800000995d */ /* 0x004fea0003900000 */
[----:B------:R-:W2:Y:S02]  /*a710*/  @!P1 SYNCS.PHASECHK.TRANS64 P1, [R2+URZ+0xd0], R4 ;  /* 0x0000d004020095a7 */ /* 0x000ea400080210ff */
[----:B--2---:R-:W-:Y:S05]  /*a720*/  @!P1 BRA `(.L_x_54) ;  /* 0xfffffffc00f09947 */ /* 0x004fea000383ffff */
[----:B------:R-:W-:Y:S05]  /*a730*/  BRA `(.L_x_168) ;  /* 0xffffff88005c7947 */ /* 0x000fea000383ffff */
.L_x_57:
[----:B------:R-:W-:-:S07]  /*a740*/  MOV R0, UR4 ;  /* 0x0000000400007c02 */ /* 0x000fce0008000f00 */
.L_x_169:
[----:B-1----:R1:W2:Y:S02]  /*a750*/  SYNCS.PHASECHK.TRANS64.TRYWAIT P0, [R0+URZ+0xe0], R2 ;  /* 0x0000e002000075a7 */ /* 0x0022a400080011ff */
[----:B--2---:R-:W-:Y:S05]  /*a760*/  @!P0 NANOSLEEP.SYNCS 0x989680 ;  /* 0x009896800000895d */ /* 0x004fea0003900000 */
[----:B------:R-:W2:Y:S02]  /*a770*/  @!P0 SYNCS.PHASECHK.TRANS64 P0, [R0+URZ+0xe0], R2 ;  /* 0x0000e002000085a7 */ /* 0x000ea400080010ff */
[----:B--2---:R-:W-:Y:S05]  /*a780*/  @!P0 BRA `(.L_x_169) ;  /* 0xfffffffc00f08947 */ /* 0x004fea000383ffff */
[----:B------:R-:W-:Y:S05]  /*a790*/  BRA `(.L_x_56) ;  /* 0xffffff8800b07947 */ /* 0x000fea000383ffff */
.L_x_66:
[----:B-1----:R-:W-:-:S04]  /*a7a0*/  MOV R5, UR5 ;  /* 0x0000000500057c02 */ /* 0x002fc80008000f00 */
[----:B------:R1:W2:Y:S03]  /*a7b0*/  SYNCS.PHASECHK.TRANS64.TRYWAIT P0, [R5+URZ+0x8], R6 ;  /* 0x00000806050075a7 */ /* 0x0002a600080011ff */
[----:B--2---:R-:W-:Y:S05]  /*a7c0*/  @!P0 NANOSLEEP.SYNCS 0x989680 ;  /* 0x009896800000895d */ /* 0x004fea0003900000 */
[----:B------:R-:W2:Y:S02]  /*a7d0*/  @!P0 SYNCS.PHASECHK.TRANS64 P0, [R5+URZ+0x8], R6 ;  /* 0x00000806050085a7 */ /* 0x000ea400080010ff */
[----:B--2---:R-:W-:Y:S05]  /*a7e0*/  @!P0 BRA `(.L_x_66) ;  /* 0xfffffffc00ec8947 */ /* 0x004fea000383ffff */
[----:B------:R-:W-:Y:S05]  /*a7f0*/  BRA `(.L_x_65) ;  /* 0xffffff8c00647947 */ /* 0x000fea000383ffff */
.L_x_68:
[----:B------:R-:W-:Y:S01]  /*a800*/  BSSY B0, `(.L_x_170) ;  /* 0x0000006000007945 */ /* 0x000fe20003800000 */
[----:B------:R-:W-:-:S07]  /*a810*/  MOV R15, 0xffffffff ;  /* 0xffffffff000f7802 */ /* 0x000fce0000000f00 */
[----:B-1---5:R-:W-:Y:S05]  /*a820*/  WARPSYNC.COLLECTIVE R15, `(.L_x_171) ;  /* 0x000000000f0c7348 */ /* 0x022fea0003c00000 */
[----:B------:R-:W-:Y:S02]  /*a830*/  ELECT P6, UR79, PT ;  /* 0x00000000004f782f */ /* 0x000fe400038c0000 */
[----:B------:R-:W-:Y:S01]  /*a840*/  MOV R14, UR79 ;  /* 0x0000004f000e7c02 */ /* 0x000fe20008000f00 */
[----:B-1---5:R-:W-:Y:S10]  /*a850*/  ENDCOLLECTIVE ;  /* 0x000000000000791b */ /* 0x022ff40003800000 */
.L_x_171:
[----:B------:R-:W-:Y:S05]  /*a860*/  BSYNC B0 ;  /* 0x0000000000007941 */ /* 0x000fea0003800000 */
.L_x_170:
[----:B------:R-:W-:Y:S05]  /*a870*/  BRA `(.L_x_172) ;  /* 0xffffff8c00947947 */ /* 0x000fea000383ffff */
.L_x_70:
[----:B-1----:R-:W-:-:S04]  /*a880*/  MOV R0, UR5 ;  /* 0x0000000500007c02 */ /* 0x002fc80008000f00 */
[----:B------:R1:W2:Y:S03]  /*a890*/  SYNCS.PHASECHK.TRANS64.TRYWAIT P0, [R0+URZ+0x8], R4 ;  /* 0x00000804000075a7 */ /* 0x0002a600080011ff */
[----:B--2---:R-:W-:Y:S05]  /*a8a0*/  @!P0 NANOSLEEP.SYNCS 0x989680 ;  /* 0x009896800000895d */ /* 0x004fea0003900000 */
[----:B------:R-:W2:Y:S02]  /*a8b0*/  @!P0 SYNCS.PHASECHK.TRANS64 P0, [R0+URZ+0x8], R4 ;  /* 0x00000804000085a7 */ /* 0x000ea400080010ff */
[----:B--2---:R-:W-:Y:S05]  /*a8c0*/  @!P0 BRA `(.L_x_70) ;  /* 0xfffffffc00ec8947 */ /* 0x004fea000383ffff */
[----:B------:R-:W-:Y:S05]  /*a8d0*/  BRA `(.L_x_69) ;  /* 0xffffff8c00987947 */ /* 0x000fea000383ffff */
.L_x_71:
[----:B-1----:R1:W2:Y:S02]  /*a8e0*/  SYNCS.PHASECHK.TRANS64.TRYWAIT P0, [R0+URZ+0xd0], R4 ;  /* 0x0000d004000075a7 */ /* 0x0022a400080011ff */
[----:B--2---:R-:W-:Y:S05]  /*a8f0*/  @!P0 NANOSLEEP.SYNCS 0x989680 ;  /* 0x009896800000895d */ /* 0x004fea0003900000 */
[----:B------:R-:W2:Y:S02]  /*a900*/  @!P0 SYNCS.PHASECHK.TRANS64 P0, [R0+URZ+0xd0], R4 ;  /* 0x0000d004000085a7 */ /* 0x000ea400080010ff */
[----:B--2---:R-:W-:Y:S05]  /*a910*/  @!P0 BRA `(.L_x_71) ;  /* 0xfffffffc00f08947 */ /* 0x004fea000383ffff */
[----:B------:R-:W-:Y:S05]  /*a920*/  BRA `(.L_x_173) ;  /* 0xffffff9000847947 */ /* 0x000fea000383ffff */
.L_x_73:
[----:B------:R-:W-:-:S07]  /*a930*/  MOV R0, UR31 ;  /* 0x0000001f00007c02 */ /* 0x000fce0008000f00 */
.L_x_174:
[----:B-1----:R1:W2:Y:S02]  /*a940*/  SYNCS.PHASECHK.TRANS64.TRYWAIT P0, [R0+URZ+0x110], R4 ;  /* 0x00011004000075a7 */ /* 0x0022a400080011ff */
[----:B--2---:R-:W-:Y:S05]  /*a950*/  @!P0 NANOSLEEP.SYNCS 0x989680 ;  /* 0x009896800000895d */ /* 0x004fea0003900000 */
[----:B------:R-:W2:Y:S02]  /*a960*/  @!P0 SYNCS.PHASECHK.TRANS64 P0, [R0+URZ+0x110], R4 ;  /* 0x00011004000085a7 */ /* 0x000ea400080010ff */
[----:B--2---:R-:W-:Y:S05]  /*a970*/  @!P0 BRA `(.L_x_174) ;  /* 0xfffffffc00f08947 */ /* 0x004fea000383ffff */
[----:B------:R-:W-:Y:S05]  /*a980*/  BRA `(.L_x_175) ;  /* 0xffffff9000d07947 */ /* 0x000fea000383ffff */
.L_x_76:
[----:B------:R-:W-:Y:S07]  /*a990*/  MOV R0, UR5 ;  /* 0x0000000500007c02 */ /* 0x000fee0008000f00 */
.L_x_176:
[----:B-1----:R1:W2:Y:S02]  /*a9a0*/  SYNCS.PHASECHK.TRANS64.TRYWAIT P0, [R0+URZ], R4 ;  /* 0x00000004000075a7 */ /* 0x0022a400080011ff */
[----:B--2---:R-:W-:Y:S05]  /*a9b0*/  @!P0 NANOSLEEP.SYNCS 0x989680 ;  /* 0x009896800000895d */ /* 0x004fea0003900000 */
[----:B------:R-:W2:Y:S02]  /*a9c0*/  @!P0 SYNCS.PHASECHK.TRANS64 P0, [R0+URZ], R4 ;  /* 0x00000004000085a7 */ /* 0x000ea400080010ff */
[----:B--2---:R-:W-:Y:S05]  /*a9d0*/  @!P0 BRA `(.L_x_176) ;  /* 0xfffffffc00f08947 */ /* 0x004fea000383ffff */
[----:B------:R-:W-:Y:S05]  /*a9e0*/  BRA `(.L_x_75) ;  /* 0xffffff9000e47947 */ /* 0x000fea000383ffff */
.L_x_80:
[----:B-1----:R-:W-:-:S07]  /*a9f0*/  MOV R0, UR4 ;  /* 0x0000000400007c02 */ /* 0x002fce0008000f00 */
.L_x_177:
[----:B-1----:R1:W2:Y:S02]  /*aa00*/  SYNCS.PHASECHK.TRANS64.TRYWAIT P0, [R0+URZ], R2 ;  /* 0x00000002000075a7 */ /* 0x0022a400080011ff */
[----:B--2---:R-:W-:Y:S05]  /*aa10*/  @!P0 NANOSLEEP.SYNCS 0x989680 ;  /* 0x009896800000895d */ /* 0x004fea0003900000 */
[----:B------:R-:W2:Y:S02]  /*aa20*/  @!P0 SYNCS.PHASECHK.TRANS64 P0, [R0+URZ], R2 ;  /* 0x00000002000085a7 */ /* 0x000ea400080010ff */
[----:B--2---:R-:W-:Y:S05]  /*aa30*/  @!P0 BRA `(.L_x_177) ;  /* 0xfffffffc00f08947 */ /* 0x004fea000383ffff */
[----:B------:R-:W-:Y:S05]  /*aa40*/  BRA `(.L_x_178) ;  /* 0xffffff9400d87947 */ /* 0x000fea000383ffff */
.L_x_81:
[----:B------:R-:W-:-:S07]  /*aa50*/  MOV R0, UR5 ;  /* 0x0000000500007c02 */ /* 0x000fce0008000f00 */
.L_x_179:
[----:B-1----:R1:W2:Y:S02]  /*aa60*/  SYNCS.PHASECHK.TRANS64.TRYWAIT P0, [R0+URZ], R3 ;  /* 0x00000003000075a7 */ /* 0x0022a400080011ff */
[----:B--2---:R-:W-:Y:S05]  /*aa70*/  @!P0 NANOSLEEP.SYNCS 0x989680 ;  /* 0x009896800000895d */ /* 0x004fea0003900000 */
[----:B------:R-:W2:Y:S02]  /*aa80*/  @!P0 SYNCS.PHASECHK.TRANS64 P0, [R0+URZ], R3 ;  /* 0x00000003000085a7 */ /* 0x000ea400080010ff */
[----:B--2---:R-:W-:Y:S05]  /*aa90*/  @!P0 BRA `(.L_x_179) ;  /* 0xfffffffc00f08947 */ /* 0x004fea000383ffff */
[----:B------:R-:W-:Y:S05]  /*aaa0*/  BRA `(.L_x_180) ;  /* 0xffffff9400e47947 */ /* 0x000fea000383ffff */
.L_x_82:
[----:B------:R-:W-:-:S07]  /*aab0*/  MOV R0, UR5 ;  /* 0x0000000500007c02 */ /* 0x000fce0008000f00 */
.L_x_181:
[----:B-1----:R1:W2:Y:S02]  /*aac0*/  SYNCS.PHASECHK.TRANS64.TRYWAIT P0, [R0+URZ], R3 ;  /* 0x00000003000075a7 */ /* 0x0022a400080011ff */
[----:B--2---:R-:W-:Y:S05]  /*aad0*/  @!P0 NANOSLEEP.SYNCS 0x989680 ;  /* 0x009896800000895d */ /* 0x004fea0003900000 */
[----:B------:R-:W2:Y:S02]  /*aae0*/  @!P0 SYNCS.PHASECHK.TRANS64 P0, [R0+URZ], R3 ;  /* 0x00000003000085a7 */ /* 0x000ea400080010ff */
[----:B--2---:R-:W-:Y:S05]  /*aaf0*/  @!P0 BRA `(.L_x_181) ;  /* 0xfffffffc00f08947 */ /* 0x004fea000383ffff */
[----:B------:R-:W-:Y:S05]  /*ab00*/  BRA `(.L_x_182) ;  /* 0xffffff9400f07947 */ /* 0x000fea000383ffff */
.L_x_85:
[----:B------:R-:W-:-:S07]  /*ab10*/  MOV R0, UR26 ;  /* 0x0000001a00007c02 */ /* 0x000fce0008000f00 */
.L_x_183:
[----:B-1----:R1:W2:Y:S02]  /*ab20*/  SYNCS.PHASECHK.TRANS64.TRYWAIT P1, [R0+URZ+0x150], R2 ;  /* 0x00015002000075a7 */ /* 0x0022a400080211ff */
[----:B--2---:R-:W-:Y:S05]  /*ab30*/  @!P1 NANOSLEEP.SYNCS 0x989680 ;  /* 0x009896800000995d */ /* 0x004fea0003900000 */
[----:B------:R-:W2:Y:S02]  /*ab40*/  @!P1 SYNCS.PHASECHK.TRANS64 P1, [R0+URZ+0x150], R2 ;  /* 0x00015002000095a7 */ /* 0x000ea400080210ff */
[----:B--2---:R-:W-:Y:S05]  /*ab50*/  @!P1 BRA `(.L_x_183) ;  /* 0xfffffffc00f09947 */ /* 0x004fea000383ffff */
[----:B------:R-:W-:Y:S05]  /*ab60*/  BRA `(.L_x_184) ;  /* 0xffffff98003c7947 */ /* 0x000fea000383ffff */
.L_x_90:
[----:B--2---:R2:W3:Y:S02]  /*ab70*/  SYNCS.PHASECHK.TRANS64.TRYWAIT P0, [R12+URZ+0xd0], R0 ;  /* 0x0000d0000c0075a7 */ /* 0x0044e400080011ff */
[----:B---3--:R-:W-:Y:S05]  /*ab80*/  @!P0 NANOSLEEP.SYNCS 0x989680 ;  /* 0x009896800000895d */ /* 0x008fea0003900000 */
[----:B------:R-:W3:Y:S02]  /*ab90*/  @!P0 SYNCS.PHASECHK.TRANS64 P0, [R12+URZ+0xd0], R0 ;  /* 0x0000d0000c0085a7 */ /* 0x000ee400080010ff */
[----:B---3--:R-:W-:Y:S05]  /*aba0*/  @!P0 BRA `(.L_x_90) ;  /* 0xfffffffc00f08947 */ /* 0x008fea000383ffff */
[----:B------:R-:W-:Y:S05]  /*abb0*/  BRA `(.L_x_185) ;  /* 0xffffff9c00647947 */ /* 0x000fea000383ffff */
.L_x_93:
[----:B-1----:R-:W-:Y:S07]  /*abc0*/  MOV R0, UR21 ;  /* 0x0000001500007c02 */ /* 0x002fee0008000f00 */
.L_x_186:
[----:B-1----:R1:W2:Y:S02]  /*abd0*/  SYNCS.PHASECHK.TRANS64.TRYWAIT P2, [R0+URZ+0xc8], R6 ;  /* 0x0000c806000075a7 */ /* 0x0022a400080411ff */
[----:B--2---:R-:W-:Y:S05]  /*abe0*/  @!P2 NANOSLEEP.SYNCS 0x989680 ;  /* 0x009896800000a95d */ /* 0x004fea0003900000 */
[----:B------:R-:W2:Y:S02]  /*abf0*/  @!P2 SYNCS.PHASECHK.TRANS64 P2, [R0+URZ+0xc8], R6 ;  /* 0x0000c8060000a5a7 */ /* 0x000ea400080410ff */
[----:B--2---:R-:W-:Y:S05]  /*ac00*/  @!P2 BRA `(.L_x_186) ;  /* 0xfffffffc00f0a947 */ /* 0x004fea000383ffff */
[----:B------:R-:W-:Y:S05]  /*ac10*/  BRA `(.L_x_92) ;  /* 0xffffffa000cc7947 */ /* 0x000fea000383ffff */
.L_x_96:
[----:B------:R-:W-:Y:S07]  /*ac20*/  MOV R0, UR21 ;  /* 0x0000001500007c02 */ /* 0x000fee0008000f00 */
.L_x_187:
[----:B-1----:R1:W2:Y:S02]  /*ac30*/  SYNCS.PHASECHK.TRANS64.TRYWAIT P0, [R0+URZ+0xa0], R9 ;  /* 0x0000a009000075a7 */ /* 0x0022a400080011ff */
[----:B--2---:R-:W-:Y:S05]  /*ac40*/  @!P0 NANOSLEEP.SYNCS 0x989680 ;  /* 0x009896800000895d */ /* 0x004fea0003900000 */
[----:B------:R-:W2:Y:S02]  /*ac50*/  @!P0 SYNCS.PHASECHK.TRANS64 P0, [R0+URZ+0xa0], R9 ;  /* 0x0000a009000085a7 */ /* 0x000ea400080010ff */
[----:B--2---:R-:W-:Y:S05]  /*ac60*/  @!P0 BRA `(.L_x_187) ;  /* 0xfffffffc00f08947 */ /* 0x004fea000383ffff */
[----:B------:R-:W-:Y:S05]  /*ac70*/  BRA `(.L_x_188) ;  /* 0xffffffa400287947 */ /* 0x000fea000383ffff */
.L_x_97:
[----:B------:R-:W-:Y:S07]  /*ac80*/  MOV R0, UR21 ;  /* 0x0000001500007c02 */ /* 0x000fee0008000f00 */
.L_x_189:
[----:B-1----:R1:W2:Y:S02]  /*ac90*/  SYNCS.PHASECHK.TRANS64.TRYWAIT P0, [R0+URZ+0xa8], R9 ;  /* 0x0000a809000075a7 */ /* 0x0022a400080011ff */
[----:B--2---:R-:W-:Y:S05]  /*aca0*/  @!P0 NANOSLEEP.SYNCS 0x989680 ;  /* 0x009896800000895d */ /* 0x004fea0003900000 */
[----:B------:R-:W2:Y:S02]  /*acb0*/  @!P0 SYNCS.PHASECHK.TRANS64 P0, [R0+URZ+0xa8], R9 ;  /* 0x0000a809000085a7 */ /* 0x000ea400080010ff */
[----:B--2---:R-:W-:Y:S05]  /*acc0*/  @!P0 BRA `(.L_x_189) ;  /* 0xfffffffc00f08947 */ /* 0x004fea000383ffff */
[----:B------:R-:W-:Y:S05]  /*acd0*/  BRA `(.L_x_190) ;  /* 0xffffffa400847947 */ /* 0x000fea000383ffff */
.L_x_98:
[----:B------:R-:W-:Y:S07]  /*ace0*/  MOV R0, UR21 ;  /* 0x0000001500007c02 */ /* 0x000fee0008000f00 */
.L_x_191:
[----:B-1----:R1:W2:Y:S02]  /*acf0*/  SYNCS.PHASECHK.TRANS64.TRYWAIT P0, [R0+URZ+0xb0], R9 ;  /* 0x0000b009000075a7 */ /* 0x0022a400080011ff */
[----:B--2---:R-:W-:Y:S05]  /*ad00*/  @!P0 NANOSLEEP.SYNCS 0x989680 ;  /* 0x009896800000895d */ /* 0x004fea0003900000 */
[----:B------:R-:W2:Y:S02]  /*ad10*/  @!P0 SYNCS.PHASECHK.TRANS64 P0, [R0+URZ+0xb0], R9 ;  /* 0x0000b009000085a7 */ /* 0x000ea400080010ff */
[----:B--2---:R-:W-:Y:S05]  /*ad20*/  @!P0 BRA `(.L_x_191) ;  /* 0xfffffffc00f08947 */ /* 0x004fea000383ffff */
[----:B------:R-:W-:Y:S05]  /*ad30*/  BRA `(.L_x_192) ;  /* 0xffffffa400e07947 */ /* 0x000fea000383ffff */
.L_x_99:
[----:B------:R-:W-:Y:S07]  /*ad40*/  MOV R0, UR21 ;  /* 0x0000001500007c02 */ /* 0x000fee0008000f00 */
.L_x_193:
[----:B-1----:R1:W2:Y:S02]  /*ad50*/  SYNCS.PHASECHK.TRANS64.TRYWAIT P0, [R0+URZ+0xb8], R9 ;  /* 0x0000b809000075a7 */ /* 0x0022a400080011ff */
[----:B--2---:R-:W-:Y:S05]  /*ad60*/  @!P0 NANOSLEEP.SYNCS 0x989680 ;  /* 0x009896800000895d */ /* 0x004fea0003900000 */
[----:B------:R-:W2:Y:S02]  /*ad70*/  @!P0 SYNCS.PHASECHK.TRANS64 P0, [R0+URZ+0xb8], R9 ;  /* 0x0000b809000085a7 */ /* 0x000ea400080010ff */
[----:B--2---:R-:W-:Y:S05]  /*ad80*/  @!P0 BRA `(.L_x_193) ;  /* 0xfffffffc00f08947 */ /* 0x004fea000383ffff */
[----:B------:R-:W-:Y:S05]  /*ad90*/  BRA `(.L_x_194) ;  /* 0xffffffa8003c7947 */ /* 0x000fea000383ffff */
.L_x_101:
[----:B------:R-:W-:-:S07]  /*ada0*/  MOV R0, UR21 ;  /* 0x0000001500007c02 */ /* 0x000fce0008000f00 */
.L_x_195:
[----:B-1----:R1:W3:Y:S02]  /*adb0*/  SYNCS.PHASECHK.TRANS64.TRYWAIT P0, [R0+URZ+0xa0], R2 ;  /* 0x0000a002000075a7 */ /* 0x0022e400080011ff */
[----:B---3--:R-:W-:Y:S05]  /*adc0*/  @!P0 NANOSLEEP.SYNCS 0x989680 ;  /* 0x009896800000895d */ /* 0x008fea0003900000 */
[----:B------:R-:W3:Y:S02]  /*add0*/  @!P0 SYNCS.PHASECHK.TRANS64 P0, [R0+URZ+0xa0], R2 ;  /* 0x0000a002000085a7 */ /* 0x000ee400080010ff */
[----:B---3--:R-:W-:Y:S05]  /*ade0*/  @!P0 BRA `(.L_x_195) ;  /* 0xfffffffc00f08947 */ /* 0x008fea000383ffff */
[----:B------:R-:W-:Y:S05]  /*adf0*/  BRA `(.L_x_196) ;  /* 0xffffffa800c87947 */ /* 0x000fea000383ffff */
.L_x_102:
[----:B-1----:R-:W-:-:S07]  /*ae00*/  MOV R0, UR21 ;  /* 0x0000001500007c02 */ /* 0x002fce0008000f00 */
.L_x_197:
[----:B-1----:R1:W3:Y:S02]  /*ae10*/  SYNCS.PHASECHK.TRANS64.TRYWAIT P0, [R0+URZ+0xa8], R2 ;  /* 0x0000a802000075a7 */ /* 0x0022e400080011ff */
[----:B---3--:R-:W-:Y:S05]  /*ae20*/  @!P0 NANOSLEEP.SYNCS 0x989680 ;  /* 0x009896800000895d */ /* 0x008fea0003900000 */
[----:B------:R-:W3:Y:S02]  /*ae30*/  @!P0 SYNCS.PHASECHK.TRANS64 P0, [R0+URZ+0xa8], R2 ;  /* 0x0000a802000085a7 */ /* 0x000ee400080010ff */
[----:B---3--:R-:W-:Y:S05]  /*ae40*/  @!P0 BRA `(.L_x_197) ;  /* 0xfffffffc00f08947 */ /* 0x008fea000383ffff */
[----:B------:R-:W-:Y:S05]  /*ae50*/  BRA `(.L_x_198) ;  /* 0xffffffa800b87947 */ /* 0x000fea000383ffff */
.L_x_103:
[----:B-1----:R-:W-:-:S07]  /*ae60*/  MOV R0, UR21 ;  /* 0x0000001500007c02 */ /* 0x002fce0008000f00 */
.L_x_199:
[----:B-1----:R1:W3:Y:S02]  /*ae70*/  SYNCS.PHASECHK.TRANS64.TRYWAIT P0, [R0+URZ+0xb0], R2 ;  /* 0x0000b002000075a7 */ /* 0x0022e400080011ff */
[----:B---3--:R-:W-:Y:S05]  /*ae80*/  @!P0 NANOSLEEP.SYNCS 0x989680 ;  /* 0x009896800000895d */ /* 0x008fea0003900000 */
[----:B------:R-:W3:Y:S02]  /*ae90*/  @!P0 SYNCS.PHASECHK.TRANS64 P0, [R0+URZ+0xb0], R2 ;  /* 0x0000b002000085a7 */ /* 0x000ee400080010ff */
[----:B---3--:R-:W-:Y:S05]  /*aea0*/  @!P0 BRA `(.L_x_199) ;  /* 0xfffffffc00f08947 */ /* 0x008fea000383ffff */
[----:B------:R-:W-:Y:S05]  /*aeb0*/  BRA `(.L_x_200) ;  /* 0xffffffa800a87947 */ /* 0x000fea000383ffff */
.L_x_105:
[----:B-1----:R1:W2:Y:S02]  /*aec0*/  SYNCS.PHASECHK.TRANS64.TRYWAIT P0, [R3+URZ+0xd0], R0 ;  /* 0x0000d000030075a7 */ /* 0x0022a400080011ff */
[----:B--2---:R-:W-:Y:S05]  /*aed0*/  @!P0 NANOSLEEP.SYNCS 0x989680 ;  /* 0x009896800000895d */ /* 0x004fea0003900000 */
[----:B------:R-:W2:Y:S02]  /*aee0*/  @!P0 SYNCS.PHASECHK.TRANS64 P0, [R3+URZ+0xd0], R0 ;  /* 0x0000d000030085a7 */ /* 0x000ea400080010ff */
[----:B--2---:R-:W-:Y:S05]  /*aef0*/  @!P0 BRA `(.L_x_105) ;  /* 0xfffffffc00f08947 */ /* 0x004fea000383ffff */
[----:B------:R-:W-:Y:S05]  /*af00*/  BRA `(.L_x_201) ;  /* 0xffffffac00647947 */ /* 0x000fea000383ffff */
.L_x_116:
[----:B-1----:R1:W2:Y:S02]  /*af10*/  SYNCS.PHASECHK.TRANS64.TRYWAIT P1, [R3+URZ+0x80], R0 ;  /* 0x00008000030075a7 */ /* 0x0022a400080211ff */
[----:B--2---:R-:W-:Y:S05]  /*af20*/  @!P1 NANOSLEEP.SYNCS 0x989680 ;  /* 0x009896800000995d */ /* 0x004fea0003900000 */
[----:B------:R-:W2:Y:S02]  /*af30*/  @!P1 SYNCS.PHASECHK.TRANS64 P1, [R3+URZ+0x80], R0 ;  /* 0x00008000030095a7 */ /* 0x000ea400080210ff */
[----:B--2---:R-:W-:Y:S05]  /*af40*/  @!P1 BRA `(.L_x_116) ;  /* 0xfffffffc00f09947 */ /* 0x004fea000383ffff */
[----:B------:R-:W-:Y:S05]  /*af50*/  BRA `(.L_x_115) ;  /* 0xffffffb800cc7947 */ /* 0x000fea000383ffff */
.L_x_118:
[----:B-1----:R1:W2:Y:S02]  /*af60*/  SYNCS.PHASECHK.TRANS64.TRYWAIT P0, [R80+URZ+0xf0], R4 ;  /* 0x0000f004500075a7 */ /* 0x0022a400080011ff */
[----:B--2---:R-:W-:Y:S05]  /*af70*/  @!P0 NANOSLEEP.SYNCS 0x989680 ;  /* 0x009896800000895d */ /* 0x004fea0003900000 */
[----:B------:R-:W2:Y:S02]  /*af80*/  @!P0 SYNCS.PHASECHK.TRANS64 P0, [R80+URZ+0xf0], R4 ;  /* 0x0000f004500085a7 */ /* 0x000ea400080010ff */
[----:B--2---:R-:W-:Y:S05]  /*af90*/  @!P0 BRA `(.L_x_118) ;  /* 0xfffffffc00f08947 */ /* 0x004fea000383ffff */
[----:B------:R-:W-:Y:S05]  /*afa0*/  BRA `(.L_x_117) ;  /* 0xffffffbc00207947 */ /* 0x000fea000383ffff */
.L_x_126:
[----:B--2---:R2:W3:Y:S02]  /*afb0*/  SYNCS.PHASECHK.TRANS64.TRYWAIT P0, [R0+URZ+0x80], R2 ;  /* 0x00008002000075a7 */ /* 0x0044e400080011ff */
[----:B---3--:R-:W-:Y:S05]  /*afc0*/  @!P0 NANOSLEEP.SYNCS 0x989680 ;  /* 0x009896800000895d */ /* 0x008fea0003900000 */
[----:B------:R-:W3:Y:S02]  /*afd0*/  @!P0 SYNCS.PHASECHK.TRANS64 P0, [R0+URZ+0x80], R2 ;  /* 0x00008002000085a7 */ /* 0x000ee400080010ff */
[----:B---3--:R-:W-:Y:S05]  /*afe0*/  @!P0 BRA `(.L_x_126) ;  /* 0xfffffffc00f08947 */ /* 0x008fea000383ffff */
[----:B------:R-:W-:Y:S05]  /*aff0*/  BRA `(.L_x_125) ;  /* 0xffffffc8002c7947 */ /* 0x000fea000383ffff */
.L_x_134:
[----:B--2---:R2:W3:Y:S02]  /*b000*/  SYNCS.PHASECHK.TRANS64.TRYWAIT P0, [R0+URZ+0x80], R4 ;  /* 0x00008004000075a7 */ /* 0x0044e400080011ff */
[----:B---3--:R-:W-:Y:S05]  /*b010*/  @!P0 NANOSLEEP.SYNCS 0x989680 ;  /* 0x009896800000895d */ /* 0x008fea0003900000 */
[----:B------:R-:W3:Y:S02]  /*b020*/  @!P0 SYNCS.PHASECHK.TRANS64 P0, [R0+URZ+0x80], R4 ;  /* 0x00008004000085a7 */ /* 0x000ee400080010ff */
[----:B---3--:R-:W-:Y:S05]  /*b030*/  @!P0 BRA `(.L_x_134) ;  /* 0xfffffffc00f08947 */ /* 0x008fea000383ffff */
[----:B------:R-:W-:Y:S05]  /*b040*/  BRA `(.L_x_133) ;  /* 0xffffffd4007c7947 */ /* 0x000fea000383ffff */
.L_x_142:
[----:B--2---:R2:W3:Y:S02]  /*b050*/  SYNCS.PHASECHK.TRANS64.TRYWAIT P0, [R0+URZ+0x80], R2 ;  /* 0x00008002000075a7 */ /* 0x0044e400080011ff */
[----:B---3--:R-:W-:Y:S05]  /*b060*/  @!P0 NANOSLEEP.SYNCS 0x989680 ;  /* 0x009896800000895d */ /* 0x008fea0003900000 */
[----:B------:R-:W3:Y:S02]  /*b070*/  @!P0 SYNCS.PHASECHK.TRANS64 P0, [R0+URZ+0x80], R2 ;  /* 0x00008002000085a7 */ /* 0x000ee400080010ff */
[----:B---3--:R-:W-:Y:S05]  /*b080*/  @!P0 BRA `(.L_x_142) ;  /* 0xfffffffc00f08947 */ /* 0x008fea000383ffff */
[----:B------:R-:W-:Y:S05]  /*b090*/  BRA `(.L_x_141) ;  /* 0xffffffe000d87947 */ /* 0x000fea000383ffff */
        .weak           $__internal_0_$__cuda_sm10x_tcgen05_guardrail_trap_col_being_dealloced_not_returned_by_alloc
        .type           $__internal_0_$__cuda_sm10x_tcgen05_guardrail_trap_col_being_dealloced_not_returned_by_alloc,@function
        .size           $__internal_0_$__cuda_sm10x_tcgen05_guardrail_trap_col_being_dealloced_not_returned_by_alloc,($__internal_1_$__cuda_sm10x_tcgen05_guardrail_trap_phase_invalid_during_alloc - $__internal_0_$__cuda_sm10x_tcgen05_guardrail_trap_col_being_dealloced_not_returned_by_alloc)
$__internal_0_$__cuda_sm10x_tcgen05_guardrail_trap_col_being_dealloced_not_returned_by_alloc:
[----:B------:R-:W-:Y:S05]  /*b0a0*/  BPT.TRAP 0x1 ;  /* 0x000000040000795c */ /* 0x000fea0000300000 */
[----:B------:R-:W-:-:S04]  /*b0b0*/  HFMA2 R3, -RZ, RZ, 0, 0 ;  /* 0x00000000ff037431 */ /* 0x000fc800000001ff */
[----:B------:R-:W-:Y:S05]  /*b0c0*/  RET.REL.NODEC R2 `(_ZN7cutlass13device_kernelINS_4gemm6kernel13GemmUniversalIN4cute5tupleIJiiiiEEENS1_10collective13CollectiveMmaINS1_35MainloopSm100TmaUmmaWarpSpecializedILi8ELi2ELi4ENS5_IJNS4_1CILi2EEESB_NSA_ILi1EEEEEEEENS5_IJNSA_ILi128EEENSA_ILi256EEESF_EEEaNS5_IJlSC_lEEEaSI_NS4_8TiledMMAINS4_8MMA_AtomIJNS4_21SM100_MMA_S8_2x1SM_SSIaaiLi128ELi256ELNS4_4UMMA5MajorE0ELSN_0ELNSM_8SaturateE0EEEEEENS4_6LayoutINS5_IJSC_SC_SC_EEENS5_IJNSA_ILi0EEEST_ST_EEEEENS5_IJNS4_10UnderscoreESW_SW_EEEEENS4_28SM100_TMA_2SM_LOAD_MULTICASTENS4_14ComposedLayoutINS4_7SwizzleILi3ELi4ELi3EEENS4_18smem_ptr_flag_bitsILi8EEENSR_INS5_IJNSA_ILi8EEESF_EEENS5_IJSF_SC_EEEEEEEvNS4_8identityENS4_18SM100_TMA_2SM_LOADES19_vS1A_EENS_8epilogue10collective18CollectiveEpilogueINS1D_23Sm100TmaWarpSpecializedILi4ELi2ELi32ELb0ELb0EEEJNS5_IJNSA_ILi64EEESG_SF_EEENS5_IJNSR_IS1I_SC_EENSR_INS5_IJNSA_ILi32EEESB_EEENS5_IJSC_SF_EEEEEEEEaSI_aSI_NS1D_6fusion15FusionCallbacksIS1H_NS1Q_17LinearCombinationIaiaiLNS_15FloatRoundStyleE2EEES1J_S1P_JEEENS4_5SM1004TMEM4LOAD26SM100_TMEM_LOAD_32dp32b32xENS4_13SM90_TMA_LOADENS10_INS11_ILi1ELi4ELi3EEES14_NSR_INS5_IJS15_S1L_EEENS5_IJS1L_SC_EEEEEEENS4_39AutoVectorizingCopyWithAssumedAlignmentILi128EEENS4_14SM90_TMA_STOREES25_S27_S27_EEEvvEEEEvNT_6ParamsE) ;  /* 0xffffff4c02cc7950 */ /* 0x000fea0003c3ffff */
        .weak           $__internal_1_$__cuda_sm10x_tcgen05_guardrail_trap_phase_invalid_during_alloc
        .type           $__internal_1_$__cuda_sm10x_tcgen05_guardrail_trap_phase_invalid_during_alloc,@function
        .size           $__internal_1_$__cuda_sm10x_tcgen05_guardrail_trap_phase_invalid_during_alloc,($__internal_2_$__cuda_sm10x_tcgen05_guardrail_trap_unallocated_columns_being_dealloced - $__internal_1_$__cuda_sm10x_tcgen05_guardrail_trap_phase_invalid_during_alloc)
$__internal_1_$__cuda_sm10x_tcgen05_guardrail_trap_phase_invalid_during_alloc:
[----:B------:R-:W-:Y:S05]  /*b0d0*/  BPT.TRAP 0x1 ;  /* 0x000000040000795c */ /* 0x000fea0000300000 */
[----:B------:R-:W-:-:S04]  /*b0e0*/  MOV R5, 0x0 ;  /* 0x0000000000057802 */ /* 0x000fc80000000f00 */
[----:B------:R-:W-:Y:S05]  /*b0f0*/  RET.REL.NODEC R4 `(_ZN7cutlass13device_kernelINS_4gemm6kernel13GemmUniversalIN4cute5tupleIJiiiiEEENS1_10collective13CollectiveMmaINS1_35MainloopSm100TmaUmmaWarpSpecializedILi8ELi2ELi4ENS5_IJNS4_1CILi2EEESB_NSA_ILi1EEEEEEEENS5_IJNSA_ILi128EEENSA_ILi256EEESF_EEEaNS5_IJlSC_lEEEaSI_NS4_8TiledMMAINS4_8MMA_AtomIJNS4_21SM100_MMA_S8_2x1SM_SSIaaiLi128ELi256ELNS4_4UMMA5MajorE0ELSN_0ELNSM_8SaturateE0EEEEEENS4_6LayoutINS5_IJSC_SC_SC_EEENS5_IJNSA_ILi0EEEST_ST_EEEEENS5_IJNS4_10UnderscoreESW_SW_EEEEENS4_28SM100_TMA_2SM_LOAD_MULTICASTENS4_14ComposedLayoutINS4_7SwizzleILi3ELi4ELi3EEENS4_18smem_ptr_flag_bitsILi8EEENSR_INS5_IJNSA_ILi8EEESF_EEENS5_IJSF_SC_EEEEEEEvNS4_8identityENS4_18SM100_TMA_2SM_LOADES19_vS1A_EENS_8epilogue10collective18CollectiveEpilogueINS1D_23Sm100TmaWarpSpecializedILi4ELi2ELi32ELb0ELb0EEEJNS5_IJNSA_ILi64EEESG_SF_EEENS5_IJNSR_IS1I_SC_EENSR_INS5_IJNSA_ILi32EEESB_EEENS5_IJSC_SF_EEEEEEEEaSI_aSI_NS1D_6fusion15FusionCallbacksIS1H_NS1Q_17LinearCombinationIaiaiLNS_15FloatRoundStyleE2EEES1J_S1P_JEEENS4_5SM1004TMEM4LOAD26SM100_TMEM_LOAD_32dp32b32xENS4_13SM90_TMA_LOADENS10_INS11_ILi1ELi4ELi3EEES14_NSR_INS5_IJS15_S1L_EEENS5_IJS1L_SC_EEEEEEENS4_39AutoVectorizingCopyWithAssumedAlignmentILi128EEENS4_14SM90_TMA_STOREES25_S27_S27_EEEvvEEEEvNT_6ParamsE) ;  /* 0xffffff4c04c07950 */ /* 0x000fea0003c3ffff */
        .weak           $__internal_2_$__cuda_sm10x_tcgen05_guardrail_trap_unallocated_columns_being_dealloced
        .type           $__internal_2_$__cuda_sm10x_tcgen05_guardrail_trap_unallocated_columns_being_dealloced,@function
        .size           $__internal_2_$__cuda_sm10x_tcgen05_guardrail_trap_unallocated_columns_being_dealloced,(.L_x_203 - $__internal_2_$__cuda_sm10x_tcgen05_guardrail_trap_unallocated_columns_being_dealloced)
$__internal_2_$__cuda_sm10x_tcgen05_guardrail_trap_unallocated_columns_being_dealloced:
[----:B------:R-:W-:Y:S05]  /*b100*/  BPT.TRAP 0x1 ;  /* 0x000000040000795c */ /* 0x000fea0000300000 */
[----:B------:R-:W-:-:S04]  /*b110*/  HFMA2 R3, -RZ, RZ, 0, 0 ;  /* 0x00000000ff037431 */ /* 0x000fc800000001ff */
[----:B------:R-:W-:Y:S05]  /*b120*/  RET.REL.NODEC R2 `(_ZN7cutlass13device_kernelINS_4gemm6kernel13GemmUniversalIN4cute5tupleIJiiiiEEENS1_10collective13CollectiveMmaINS1_35MainloopSm100TmaUmmaWarpSpecializedILi8ELi2ELi4ENS5_IJNS4_1CILi2EEESB_NSA_ILi1EEEEEEEENS5_IJNSA_ILi128EEENSA_ILi256EEESF_EEEaNS5_IJlSC_lEEEaSI_NS4_8TiledMMAINS4_8MMA_AtomIJNS4_21SM100_MMA_S8_2x1SM_SSIaaiLi128ELi256ELNS4_4UMMA5MajorE0ELSN_0ELNSM_8SaturateE0EEEEEENS4_6LayoutINS5_IJSC_SC_SC_EEENS5_IJNSA_ILi0EEEST_ST_EEEEENS5_IJNS4_10UnderscoreESW_SW_EEEEENS4_28SM100_TMA_2SM_LOAD_MULTICASTENS4_14ComposedLayoutINS4_7SwizzleILi3ELi4ELi3EEENS4_18smem_ptr_flag_bitsILi8EEENSR_INS5_IJNSA_ILi8EEESF_EEENS5_IJSF_SC_EEEEEEEvNS4_8identityENS4_18SM100_TMA_2SM_LOADES19_vS1A_EENS_8epilogue10collective18CollectiveEpilogueINS1D_23Sm100TmaWarpSpecializedILi4ELi2ELi32ELb0ELb0EEEJNS5_IJNSA_ILi64EEESG_SF_EEENS5_IJNSR_IS1I_SC_EENSR_INS5_IJNSA_ILi32EEESB_EEENS5_IJSC_SF_EEEEEEEEaSI_aSI_NS1D_6fusion15FusionCallbacksIS1H_NS1Q_17LinearCombinationIaiaiLNS_15FloatRoundStyleE2EEES1J_S1P_JEEENS4_5SM1004TMEM4LOAD26SM100_TMEM_LOAD_32dp32b32xENS4_13SM90_TMA_LOADENS10_INS11_ILi1ELi4ELi3EEES14_NSR_INS5_IJS15_S1L_EEENS5_IJS1L_SC_EEEEEEENS4_39AutoVectorizingCopyWithAssumedAlignmentILi128EEENS4_14SM90_TMA_STOREES25_S27_S27_EEEvvEEEEvNT_6ParamsE) ;  /* 0xffffff4c02b47950 */ /* 0x000fea0003c3ffff */
.L_x_202:
[----:B------:R-:W-:-:S00]  /*b130*/  BRA `(.L_x_202) ;  /* 0xfffffffc00fc7947 */ /* 0x000fc0000383ffff */
[----:B------:R-:W-:-:S00]  /*b140*/  NOP ;  /* 0x0000000000007918 */ /* 0x000fc00000000000 */
        /* <DEDUP_REMOVED lines=11> */
.L_x_203:


//--------------------- .nv.global.init           --------------------------
	.section	.nv.global.init,"aw",@progbits
.nv.global.init:
	.type		$str$27,@object
	.size		$str$27,($str$28 - $str$27)
$str$27:
        /*0000*/ 	.byte	0x28, 0x61, 0x64, 0x64, 0x72, 0x65, 0x73, 0x73, 0x20, 0x26, 0x20, 0x6d, 0x61, 0x73, 0x6b, 0x29
        /*0010*/ 	.byte	0x20, 0x3d, 0x3d, 0x20, 0x30, 0x00
	.type		$str$28,@object
	.size		$str$28,($str$26 - $str$28)
$str$28:
        /*0016*/ 	.byte	0x2f, 0x74, 0x6d, 0x70, 0x2f, 0x63, 0x75, 0x74, 0x6c, 0x61, 0x73, 0x73, 0x5f, 0x73, 0x77, 0x65
        /*0026*/ 	.byte	0x65, 0x70, 0x5f, 0x73, 0x72, 0x63, 0x2f, 0x69, 0x6e, 0x63, 0x6c, 0x75, 0x64, 0x65, 0x2f, 0x63
        /*0036*/ 	.byte	0x75, 0x74, 0x65, 0x2f, 0x70, 0x6f, 0x69, 0x6e, 0x74, 0x65, 0x72, 0x5f, 0x66, 0x6c, 0x61, 0x67
        /*0046*/ 	.byte	0x67, 0x65, 0x64, 0x2e, 0x68, 0x70, 0x70, 0x00
	.type		$str$26,@object
	.size		$str$26,($str$25 - $str$26)
$str$26:
        /*004e*/ 	.byte	0x2f, 0x74, 0x6d, 0x70, 0x2f, 0x63, 0x75, 0x74, 0x6c, 0x61, 0x73, 0x73, 0x5f, 0x73, 0x77, 0x65
        /*005e*/ 	.byte	0x65, 0x70, 0x5f, 0x73, 0x72, 0x63, 0x2f, 0x69, 0x6e, 0x63, 0x6c, 0x75, 0x64, 0x65, 0x2f, 0x63
        /*006e*/ 	.byte	0x75, 0x74, 0x65, 0x2f, 0x61, 0x74, 0x6f, 0x6d, 0x2f, 0x63, 0x6f, 0x70, 0x79, 0x5f, 0x74, 0x72
        /*007e*/ 	.byte	0x61, 0x69, 0x74, 0x73, 0x5f, 0x73, 0x6d, 0x31, 0x30, 0x30, 0x2e, 0x68, 0x70, 0x70, 0x00
	.type		$str$25,@object
	.size		$str$25,(__unnamed_1 - $str$25)
$str$25:
        /*008d*/ 	.byte	0x28, 0x28, 0x75, 0x69, 0x6e, 0x74, 0x33, 0x32, 0x5f, 0x74, 0x28, 0x74, 0x68, 0x72, 0x65, 0x61
        /*009d*/ 	.byte	0x64, 0x49, 0x64, 0x78, 0x2e, 0x78, 0x29, 0x20, 0x2f, 0x20, 0x33, 0x32, 0x29, 0x20, 0x25, 0x20
        /*00ad*/ 	.byte	0x34, 0x29, 0x20, 0x3d, 0x3d, 0x20, 0x28, 0x28, 0x28, 0x74, 0x6d, 0x65, 0x6d, 0x5f, 0x61, 0x64
        /*00bd*/ 	.byte	0x64, 0x72, 0x20, 0x3e, 0x3e, 0x20, 0x31, 0x36, 0x29, 0x20, 0x2f, 0x20, 0x33, 0x32, 0x29, 0x20
        /*00cd*/ 	.byte	0x25, 0x20, 0x34, 0x29, 0x00
	.type		__unnamed_1,@object
	.size		__unnamed_1,(__unnamed_2 - __unnamed_1)
__unnamed_1:
        /*00d2*/ 	.byte	0x61, 0x75, 0x74, 0x6f, 0x20, 0x63, 0x75, 0x74, 0x65, 0x3a, 0x3a, 0x61, 0x73, 0x5f, 0x70, 0x6f
        /* <DEDUP_REMOVED lines=24> */
        /*0262*/ 	.byte	0x3e, 0x3e, 0x5d, 0x00
	.type		__unnamed_2,@object
	.size		__unnamed_2,(__unnamed_3 - __unnamed_2)
__unnamed_2:
        /* <DEDUP_REMOVED lines=26> */
	.type		__unnamed_3,@object
	.size		__unnamed_3,(.L_3 - __unnamed_3)
__unnamed_3:
        /* <DEDUP_REMOVED lines=41> */
.L_3:


//--------------------- .nv.shared._ZN7cutlass13device_kernelINS_4gemm6kernel13GemmUniversalIN4cute5tupleIJiiiiEEENS1_10collective13CollectiveMmaINS1_35MainloopSm100TmaUmmaWarpSpecializedILi8ELi2ELi4ENS5_IJNS4_1CILi2EEESB_NSA_ILi1EEEEEEEENS5_IJNSA_ILi128EEENSA_ILi256EEESF_EEEaNS5_IJlSC_lEEEaSI_NS4_8TiledMMAINS4_8MMA_AtomIJNS4_21SM100_MMA_S8_2x1SM_SSIaaiLi128ELi256ELNS4_4UMMA5MajorE0ELSN_0ELNSM_8SaturateE0EEEEEENS4_6LayoutINS5_IJSC_SC_SC_EEENS5_IJNSA_ILi0EEEST_ST_EEEEENS5_IJNS4_10UnderscoreESW_SW_EEEEENS4_28SM100_TMA_2SM_LOAD_MULTICASTENS4_14ComposedLayoutINS4_7SwizzleILi3ELi4ELi3EEENS4_18smem_ptr_flag_bitsILi8EEENSR_INS5_IJNSA_ILi8EEESF_EEENS5_IJSF_SC_EEEEEEEvNS4_8identityENS4_18SM100_TMA_2SM_LOADES19_vS1A_EENS_8epilogue10collective18CollectiveEpilogueINS1D_23Sm100TmaWarpSpecializedILi4ELi2ELi32ELb0ELb0EEEJNS5_IJNSA_ILi64EEESG_SF_EEENS5_IJNSR_IS1I_SC_EENSR_INS5_IJNSA_ILi32EEESB_EEENS5_IJSC_SF_EEEEEEEEaSI_aSI_NS1D_6fusion15FusionCallbacksIS1H_NS1Q_17LinearCombinationIaiaiLNS_15FloatRoundStyleE2EEES1J_S1P_JEEENS4_5SM1004TMEM4LOAD26SM100_TMEM_LOAD_32dp32b32xENS4_13SM90_TMA_LOADENS10_INS11_ILi1ELi4ELi3EEES14_NSR_INS5_IJS15_S1L_EEENS5_IJS1L_SC_EEEEEEENS4_39AutoVectorizingCopyWithAssumedAlignmentILi128EEENS4_14SM90_TMA_STOREES25_S27_S27_EEEvvEEEEvNT_6ParamsE --------------------------
	.section	.nv.shared._ZN7cutlass13device_kernelINS_4gemm6kernel13GemmUniversalIN4cute5tupleIJiiiiEEENS1_10collective13CollectiveMmaINS1_35MainloopSm100TmaUmmaWarpSpecializedILi8ELi2ELi4ENS5_IJNS4_1CILi2EEESB_NSA_ILi1EEEEEEEENS5_IJNSA_ILi128EEENSA_ILi256EEESF_EEEaNS5_IJlSC_lEEEaSI_NS4_8TiledMMAINS4_8MMA_AtomIJNS4_21SM100_MMA_S8_2x1SM_SSIaaiLi128ELi256ELNS4_4UMMA5MajorE0ELSN_0ELNSM_8SaturateE0EEEEEENS4_6LayoutINS5_IJSC_SC_SC_EEENS5_IJNSA_ILi0EEEST_ST_EEEEENS5_IJNS4_10UnderscoreESW_SW_EEEEENS4_28SM100_TMA_2SM_LOAD_MULTICASTENS4_14ComposedLayoutINS4_7SwizzleILi3ELi4ELi3EEENS4_18smem_ptr_flag_bitsILi8EEENSR_INS5_IJNSA_ILi8EEESF_EEENS5_IJSF_SC_EEEEEEEvNS4_8identityENS4_18SM100_TMA_2SM_LOADES19_vS1A_EENS_8epilogue10collective18CollectiveEpilogueINS1D_23Sm100TmaWarpSpecializedILi4ELi2ELi32ELb0ELb0EEEJNS5_IJNSA_ILi64EEESG_SF_EEENS5_IJNSR_IS1I_SC_EENSR_INS5_IJNSA_ILi32EEESB_EEENS5_IJSC_SF_EEEEEEEEaSI_aSI_NS1D_6fusion15FusionCallbacksIS1H_NS1Q_17LinearCombinationIaiaiLNS_15FloatRoundStyleE2EEES1J_S1P_JEEENS4_5SM1004TMEM4LOAD26SM100_TMEM_LOAD_32dp32b32xENS4_13SM90_TMA_LOADENS10_INS11_ILi1ELi4ELi3EEES14_NSR_INS5_IJS15_S1L_EEENS5_IJS1L_SC_EEEEEEENS4_39AutoVectorizingCopyWithAssumedAlignmentILi128EEENS4_14SM90_TMA_STOREES25_S27_S27_EEEvvEEEEvNT_6ParamsE,"aw",@nobits
	.sectionflags	@""
	.align	16
	.zero		1024


//--------------------- .nv.shared.reserved.0     --------------------------
	.section	.nv.shared.reserved.0,"aw",@nobits
	.weak		__nv_reservedSMEM_offset_0_alias
	.size		__nv_reservedSMEM_offset_0_alias, 0, 64
	.other		__nv_reservedSMEM_offset_0_alias,@"STO_CUDA_RESERVED_SHARED STV_DEFAULT"
__nv_reservedSMEM_offset_0_alias:
	.zero		0
.nv.shared.reserved.0:
	.zero		64
	.weak		__nv_reservedSMEM_tcgen05_partition
	.type		__nv_reservedSMEM_tcgen05_partition,@object
	.size		__nv_reservedSMEM_tcgen05_partition,(.L_0 - __nv_reservedSMEM_tcgen05_partition)
__nv_reservedSMEM_tcgen05_partition:
	.zero		32
.L_0:


//--------------------- .nv.global                --------------------------
	.section	.nv.global,"aw",@nobits
.nv.global:
	.type		_ZN40_INTERNAL_f38c3483_4_k_cu_2b9cc4e9_101744cute1_E,@object
	.size		_ZN40_INTERNAL_f38c3483_4_k_cu_2b9cc4e9_101744cute1_E,(_ZN40_INTERNAL_f38c3483_4_k_cu_2b9cc4e9_101744cuda3std3__45__cpo6cbeginE - _ZN40_INTERNAL_f38c3483_4_k_cu_2b9cc4e9_101744cute1_E)
_ZN40_INTERNAL_f38c3483_4_k_cu_2b9cc4e9_101744cute1_E:
	.zero		1
	.type		_ZN40_INTERNAL_f38c3483_4_k_cu_2b9cc4e9_101744cuda3std3__45__cpo6cbeginE,@object
	.size		_ZN40_INTERNAL_f38c3483_4_k_cu_2b9cc4e9_101744cuda3std3__45__cpo6cbeginE,(_ZN40_INTERNAL_f38c3483_4_k_cu_2b9cc4e9_101744cuda3std3__48in_placeE - _ZN40_INTERNAL_f38c3483_4_k_cu_2b9cc4e9_101744cuda3std3__45__cpo6cbeginE)
_ZN40_INTERNAL_f38c3483_4_k_cu_2b9cc4e9_101744cuda3std3__45__cpo6cbeginE:
	.zero		1
	.type		_ZN40_INTERNAL_f38c3483_4_k_cu_2b9cc4e9_101744cuda3std3__48in_placeE,@object
	.size		_ZN40_INTERNAL_f38c3483_4_k_cu_2b9cc4e9_101744cuda3std3__48in_placeE,(_ZN40_INTERNAL_f38c3483_4_k_cu_2b9cc4e9_101744cuda3std6ranges3__45__cpo9iter_moveE - _ZN40_INTERNAL_f38c3483_4_k_cu_2b9cc4e9_101744cuda3std3__48in_placeE)
_ZN40_INTERNAL_f38c3483_4_k_cu_2b9cc4e9_101744cuda3std3__48in_placeE:
	.zero		1
	.type		_ZN40_INTERNAL_f38c3483_4_k_cu_2b9cc4e9_101744cuda3std6ranges3__45__cpo9iter_moveE,@object
	.size		_ZN40_INTERNAL_f38c3483_4_k_cu_2b9cc4e9_101744cuda3std6ranges3__45__cpo9iter_moveE,(_ZN40_INTERNAL_f38c3483_4_k_cu_2b9cc4e9_101744cuda3std3__45__cpo5beginE - _ZN40_INTERNAL_f38c3483_4_k_cu_2b9cc4e9_101744cuda3std6ranges3__45__cpo9iter_moveE)
_ZN40_INTERNAL_f38c3483_4_k_cu_2b9cc4e9_101744cuda3std6ranges3__45__cpo9iter_moveE:
	.zero		1
	.type		_ZN40_INTERNAL_f38c3483_4_k_cu_2b9cc4e9_101744cuda3std3__45__cpo5beginE,@object
	.size		_ZN40_INTERNAL_f38c3483_4_k_cu_2b9cc4e9_101744cuda3std3__45__cpo5beginE,(_ZN40_INTERNAL_f38c3483_4_k_cu_2b9cc4e9_101744cuda3std3__442_GLOBAL__N__f38c3483_4_k_cu_2b9cc4e9_101746ignoreE - _ZN40_INTERNAL_f38c3483_4_k_cu_2b9cc4e9_101744cuda3std3__45__cpo5beginE)
_ZN40_INTERNAL_f38c3483_4_k_cu_2b9cc4e9_101744cuda3std3__45__cpo5beginE:
	.zero		1
	.type		_ZN40_INTERNAL_f38c3483_4_k_cu_2b9cc4e9_101744cuda3std3__442_GLOBAL__N__f38c3483_4_k_cu_2b9cc4e9_101746ignoreE,@object
	.size		_ZN40_INTERNAL_f38c3483_4_k_cu_2b9cc4e9_101744cuda3std3__442_GLOBAL__N__f38c3483_4_k_cu_2b9cc4e9_101746ignoreE,(_ZN40_INTERNAL_f38c3483_4_k_cu_2b9cc4e9_101744cute7productE - _ZN40_INTERNAL_f38c3483_4_k_cu_2b9cc4e9_101744cuda3std3__442_GLOBAL__N__f38c3483_4_k_cu_2b9cc4e9_101746ignoreE)
_ZN40_INTERNAL_f38c3483_4_k_cu_2b9cc4e9_101744cuda3std3__442_GLOBAL__N__f38c3483_4_k_cu_2b9cc4e9_101746ignoreE:
	.zero		1
	.type		_ZN40_INTERNAL_f38c3483_4_k_cu_2b9cc4e9_101744cute7productE,@object
	.size		_ZN40_INTERNAL_f38c3483_4_k_cu_2b9cc4e9_101744cute7productE,(_ZN40_INTERNAL_f38c3483_4_k_cu_2b9cc4e9_101744cuda3std3__45__cpo3endE - _ZN40_INTERNAL_f38c3483_4_k_cu_2b9cc4e9_101744cute7productE)
_ZN40_INTERNAL_f38c3483_4_k_cu_2b9cc4e9_101744cute7productE:
	.zero		1
	.type		_ZN40_INTERNAL_f38c3483_4_k_cu_2b9cc4e9_101744cuda3std3__45__cpo3endE,@object
	.size		_ZN40_INTERNAL_f38c3483_4_k_cu_2b9cc4e9_101744cuda3std3__45__cpo3endE,(_ZN40_INTERNAL_f38c3483_4_k_cu_2b9cc4e9_101744cuda3std3__419piecewise_constructE - _ZN40_INTERNAL_f38c3483_4_k_cu_2b9cc4e9_101744cuda3std3__45__cpo3endE)
_ZN40_INTERNAL_f38c3483_4_k_cu_2b9cc4e9_101744cuda3std3__45__cpo3endE:
	.zero		1
	.type		_ZN40_INTERNAL_f38c3483_4_k_cu_2b9cc4e9_101744cuda3std3__419piecewise_constructE,@object
	.size		_ZN40_INTERNAL_f38c3483_4_k_cu_2b9cc4e9_101744cuda3std3__419piecewise_constructE,(_ZN40_INTERNAL_f38c3483_4_k_cu_2b9cc4e9_101744cuda3std3__45__cpo4cendE - _ZN40_INTERNAL_f38c3483_4_k_cu_2b9cc4e9_101744cuda3std3__419piecewise_constructE)
_ZN40_INTERNAL_f38c3483_4_k_cu_2b9cc4e9_101744cuda3std3__419piecewise_constructE:
	.zero		1
	.type		_ZN40_INTERNAL_f38c3483_4_k_cu_2b9cc4e9_101744cuda3std3__45__cpo4cendE,@object
	.size		_ZN40_INTERNAL_f38c3483_4_k_cu_2b9cc4e9_101744cuda3std3__45__cpo4cendE,(_ZN40_INTERNAL_f38c3483_4_k_cu_2b9cc4e9_101744cuda3std6ranges3__45__cpo4swapE - _ZN40_INTERNAL_f38c3483_4_k_cu_2b9cc4e9_101744cuda3std3__45__cpo4cendE)
_ZN40_INTERNAL_f38c3483_4_k_cu_2b9cc4e9_101744cuda3std3__45__cpo4cendE:
	.zero		1
	.type		_ZN40_INTERNAL_f38c3483_4_k_cu_2b9cc4e9_101744cuda3std6ranges3__45__cpo4swapE,@object
	.size		_ZN40_INTERNAL_f38c3483_4_k_cu_2b9cc4e9_101744cuda3std6ranges3__45__cpo4swapE,(.L_11 - _ZN40_INTERNAL_f38c3483_4_k_cu_2b9cc4e9_101744cuda3std6ranges3__45__cpo4swapE)
_ZN40_INTERNAL_f38c3483_4_k_cu_2b9cc4e9_101744cuda3std6ranges3__45__cpo4swapE:
	.zero		1
.L_11:


//--------------------- .nv.constant0._ZN7cutlass13device_kernelINS_4gemm6kernel13GemmUniversalIN4cute5tupleIJiiiiEEENS1_10collective13CollectiveMmaINS1_35MainloopSm100TmaUmmaWarpSpecializedILi8ELi2ELi4ENS5_IJNS4_1CILi2EEESB_NSA_ILi1EEEEEEEENS5_IJNSA_ILi128EEENSA_ILi256EEESF_EEEaNS5_IJlSC_lEEEaSI_NS4_8TiledMMAINS4_8MMA_AtomIJNS4_21SM100_MMA_S8_2x1SM_SSIaaiLi128ELi256ELNS4_4UMMA5MajorE0ELSN_0ELNSM_8SaturateE0EEEEEENS4_6LayoutINS5_IJSC_SC_SC_EEENS5_IJNSA_ILi0EEEST_ST_EEEEENS5_IJNS4_10UnderscoreESW_SW_EEEEENS4_28SM100_TMA_2SM_LOAD_MULTICASTENS4_14ComposedLayoutINS4_7SwizzleILi3ELi4ELi3EEENS4_18smem_ptr_flag_bitsILi8EEENSR_INS5_IJNSA_ILi8EEESF_EEENS5_IJSF_SC_EEEEEEEvNS4_8identityENS4_18SM100_TMA_2SM_LOADES19_vS1A_EENS_8epilogue10collective18CollectiveEpilogueINS1D_23Sm100TmaWarpSpecializedILi4ELi2ELi32ELb0ELb0EEEJNS5_IJNSA_ILi64EEESG_SF_EEENS5_IJNSR_IS1I_SC_EENSR_INS5_IJNSA_ILi32EEESB_EEENS5_IJSC_SF_EEEEEEEEaSI_aSI_NS1D_6fusion15FusionCallbacksIS1H_NS1Q_17LinearCombinationIaiaiLNS_15FloatRoundStyleE2EEES1J_S1P_JEEENS4_5SM1004TMEM4LOAD26SM100_TMEM_LOAD_32dp32b32xENS4_13SM90_TMA_LOADENS10_INS11_ILi1ELi4ELi3EEES14_NSR_INS5_IJS15_S1L_EEENS5_IJS1L_SC_EEEEEEENS4_39AutoVectorizingCopyWithAssumedAlignmentILi128EEENS4_14SM90_TMA_STOREES25_S27_S27_EEEvvEEEEvNT_6ParamsE --------------------------
	.section	.nv.constant0._ZN7cutlass13device_kernelINS_4gemm6kernel13GemmUniversalIN4cute5tupleIJiiiiEEENS1_10collective13CollectiveMmaINS1_35MainloopSm100TmaUmmaWarpSpecializedILi8ELi2ELi4ENS5_IJNS4_1CILi2EEESB_NSA_ILi1EEEEEEEENS5_IJNSA_ILi128EEENSA_ILi256EEESF_EEEaNS5_IJlSC_lEEEaSI_NS4_8TiledMMAINS4_8MMA_AtomIJNS4_21SM100_MMA_S8_2x1SM_SSIaaiLi128ELi256ELNS4_4UMMA5MajorE0ELSN_0ELNSM_8SaturateE0EEEEEENS4_6LayoutINS5_IJSC_SC_SC_EEENS5_IJNSA_ILi0EEEST_ST_EEEEENS5_IJNS4_10UnderscoreESW_SW_EEEEENS4_28SM100_TMA_2SM_LOAD_MULTICASTENS4_14ComposedLayoutINS4_7SwizzleILi3ELi4ELi3EEENS4_18smem_ptr_flag_bitsILi8EEENSR_INS5_IJNSA_ILi8EEESF_EEENS5_IJSF_SC_EEEEEEEvNS4_8identityENS4_18SM100_TMA_2SM_LOADES19_vS1A_EENS_8epilogue10collective18CollectiveEpilogueINS1D_23Sm100TmaWarpSpecializedILi4ELi2ELi32ELb0ELb0EEEJNS5_IJNSA_ILi64EEESG_SF_EEENS5_IJNSR_IS1I_SC_EENSR_INS5_IJNSA_ILi32EEESB_EEENS5_IJSC_SF_EEEEEEEEaSI_aSI_NS1D_6fusion15FusionCallbacksIS1H_NS1Q_17LinearCombinationIaiaiLNS_15FloatRoundStyleE2EEES1J_S1P_JEEENS4_5SM1004TMEM4LOAD26SM100_TMEM_LOAD_32dp32b32xENS4_13SM90_TMA_LOADENS10_INS11_ILi1ELi4ELi3EEES14_NSR_INS5_IJS15_S1L_EEENS5_IJS1L_SC_EEEEEEENS4_39AutoVectorizingCopyWithAssumedAlignmentILi128EEENS4_14SM90_TMA_STOREES25_S27_S27_EEEvvEEEEvNT_6ParamsE,"a",@progbits
	.sectionflags	@""
	.align	4
.nv.constant0._ZN7cutlass13device_kernelINS_4gemm6kernel13GemmUniversalIN4cute5tupleIJiiiiEEENS1_10collective13CollectiveMmaINS1_35MainloopSm100TmaUmmaWarpSpecializedILi8ELi2ELi4ENS5_IJNS4_1CILi2EEESB_NSA_ILi1EEEEEEEENS5_IJNSA_ILi128EEENSA_ILi256EEESF_EEEaNS5_IJlSC_lEEEaSI_NS4_8TiledMMAINS4_8MMA_AtomIJNS4_21SM100_MMA_S8_2x1SM_SSIaaiLi128ELi256ELNS4_4UMMA5MajorE0ELSN_0ELNSM_8SaturateE0EEEEEENS4_6LayoutINS5_IJSC_SC_SC_EEENS5_IJNSA_ILi0EEEST_ST_EEEEENS5_IJNS4_10UnderscoreESW_SW_EEEEENS4_28SM100_TMA_2SM_LOAD_MULTICASTENS4_14ComposedLayoutINS4_7SwizzleILi3ELi4ELi3EEENS4_18smem_ptr_flag_bitsILi8EEENSR_INS5_IJNSA_ILi8EEESF_EEENS5_IJSF_SC_EEEEEEEvNS4_8identityENS4_18SM100_TMA_2SM_LOADES19_vS1A_EENS_8epilogue10collective18CollectiveEpilogueINS1D_23Sm100TmaWarpSpecializedILi4ELi2ELi32ELb0ELb0EEEJNS5_IJNSA_ILi64EEESG_SF_EEENS5_IJNSR_IS1I_SC_EENSR_INS5_IJNSA_ILi32EEESB_EEENS5_IJSC_SF_EEEEEEEEaSI_aSI_NS1D_6fusion15FusionCallbacksIS1H_NS1Q_17LinearCombinationIaiaiLNS_15FloatRoundStyleE2EEES1J_S1P_JEEENS4_5SM1004TMEM4LOAD26SM100_TMEM_LOAD_32dp32b32xENS4_13SM90_TMA_LOADENS10_INS11_ILi1ELi4ELi3EEES14_NSR_INS5_IJS15_S1L_EEENS5_IJS1L_SC_EEEEEEENS4_39AutoVectorizingCopyWithAssumedAlignmentILi128EEENS4_14SM90_TMA_STOREES25_S27_S27_EEEvvEEEEvNT_6ParamsE:
	.zero		2944


//--------------------- SYMBOLS --------------------------

	.type		.nv.reservedSmem.offset0,@object
	.size		.nv.reservedSmem.offset0,0x4
	.type		.nv.reservedSmem.cap,@object
	.size		.nv.reservedSmem.cap,0x4
	.type		__assertfail,@function
